	.target	sm_90a

	.elftype	@"ET_EXEC"


//--------------------- .note.nv.tkinfo           --------------------------
	.section	.note.nv.tkinfo,"",@"SHT_NOTE"
	.sectionflags	@"SHF_NOTE_NV_TKINFO"
	.tkinfo
        /*0018*/ 	.word	0x00000002
        /*0030*/ 	.string	""
        /*0030*/ 	.string	"ptxas"
        /*0030*/ 	.string	"Cuda compilation tools, release 13.0, V13.0.88"
        /*0030*/ 	.string	"Build cuda_13.0.r13.0/compiler.36424714_0"
        /*0030*/ 	.string	"-v  -suppress-debug-info  -lineinfo  -arch sm_90a "



//--------------------- .note.nv.cuinfo           --------------------------
	.section	.note.nv.cuinfo,"",@"SHT_NOTE"
	.sectionflags	@"SHF_NOTE_NV_CUINFO"
        /*0018*/ 	.short	0x0002
        /*001a*/ 	.short	0x005a
        /*001c*/ 	.short	0x0082
	.zero		2


//--------------------- .nv.info                  --------------------------
	.section	.nv.info,"",@"SHT_CUDA_INFO"
	.align	4


	//----- nvinfo : EIATTR_REGCOUNT
	.align		4
        /*0000*/ 	.byte	0x04, 0x2f
        /*0002*/ 	.short	(.L_1 - .L_0)
	.align		4
.L_0:
        /*0004*/ 	.word	index@(matmul_kernel)
        /*0008*/ 	.word	0x000000a8


	//----- nvinfo : EIATTR_FRAME_SIZE
	.align		4
.L_1:
        /*000c*/ 	.byte	0x04, 0x11
        /*000e*/ 	.short	(.L_3 - .L_2)
	.align		4
.L_2:
        /*0010*/ 	.word	index@(matmul_kernel)
        /*0014*/ 	.word	0x00000000


	//----- nvinfo : EIATTR_MIN_STACK_SIZE
	.align		4
.L_3:
        /*0018*/ 	.byte	0x04, 0x12
        /*001a*/ 	.short	(.L_5 - .L_4)
	.align		4
.L_4:
        /*001c*/ 	.word	index@(matmul_kernel)
        /*0020*/ 	.word	0x00000000
.L_5:


//--------------------- .nv.compat                --------------------------
	.section	.nv.compat,"",@"SHT_CUDA_COMPAT_INFO"
	.align	4
        /*0000*/ 	.byte	0x02, 0x09, 0x01, 0x00, 0x02, 0x02, 0x01, 0x00, 0x02, 0x05, 0x05, 0x00, 0x03, 0x07, 0x01, 0x01
        /*0010*/ 	.byte	0x02, 0x03, 0x00, 0x00, 0x02, 0x06, 0x01, 0x00, 0x04, 0x0b, 0x08, 0x00, 0x00, 0x00, 0x00, 0x00
        /*0020*/ 	.byte	0x00, 0x00, 0x00, 0x00


//--------------------- .nv.info.matmul_kernel    --------------------------
	.section	.nv.info.matmul_kernel,"",@"SHT_CUDA_INFO"
	.sectionflags	@""
	.align	4


	//----- nvinfo : EIATTR_CUDA_API_VERSION
	.align		4
        /*0000*/ 	.byte	0x04, 0x37
        /*0002*/ 	.short	(.L_7 - .L_6)
.L_6:
        /*0004*/ 	.word	0x00000082


	//----- nvinfo : EIATTR_KPARAM_INFO
	.align		4
.L_7:
        /*0008*/ 	.byte	0x04, 0x17
        /*000a*/ 	.short	(.L_9 - .L_8)
.L_8:
        /*000c*/ 	.word	0x00000000
        /*0010*/ 	.short	0x000d
        /*0012*/ 	.short	0x0048
        /*0014*/ 	.byte	0x00, 0xf4, 0x21, 0x00


	//----- nvinfo : EIATTR_KPARAM_INFO
	.align		4
.L_9:
        /*0018*/ 	.byte	0x04, 0x17
        /*001a*/ 	.short	(.L_11 - .L_10)
.L_10:
        /*001c*/ 	.word	0x00000000
        /*0020*/ 	.short	0x000c
        /*0022*/ 	.short	0x0040
        /*0024*/ 	.byte	0x00, 0xf4, 0x21, 0x00


	//----- nvinfo : EIATTR_KPARAM_INFO
	.align		4
.L_11:
        /*0028*/ 	.byte	0x04, 0x17
        /*002a*/ 	.short	(.L_13 - .L_12)
.L_12:
        /*002c*/ 	.word	0x00000000
        /*0030*/ 	.short	0x000b
        /*0032*/ 	.short	0x0038
        /*0034*/ 	.byte	0x00, 0xf0, 0x11, 0x00


	//----- nvinfo : EIATTR_KPARAM_INFO
	.align		4
.L_13:
        /*0038*/ 	.byte	0x04, 0x17
        /*003a*/ 	.short	(.L_15 - .L_14)
.L_14:
        /*003c*/ 	.word	0x00000000
        /*0040*/ 	.short	0x000a
        /*0042*/ 	.short	0x0034
        /*0044*/ 	.byte	0x00, 0xf0, 0x11, 0x00


	//----- nvinfo : EIATTR_KPARAM_INFO
	.align		4
.L_15:
        /*0048*/ 	.byte	0x04, 0x17
        /*004a*/ 	.short	(.L_17 - .L_16)
.L_16:
        /*004c*/ 	.word	0x00000000
        /*0050*/ 	.short	0x0009
        /*0052*/ 	.short	0x0030
        /*0054*/ 	.byte	0x00, 0xf0, 0x11, 0x00


	//----- nvinfo : EIATTR_KPARAM_INFO
	.align		4
.L_17:
        /*0058*/ 	.byte	0x04, 0x17
        /*005a*/ 	.short	(.L_19 - .L_18)
.L_18:
        /*005c*/ 	.word	0x00000000
        /*0060*/ 	.short	0x0008
        /*0062*/ 	.short	0x002c
        /*0064*/ 	.byte	0x00, 0xf0, 0x11, 0x00


	//----- nvinfo : EIATTR_KPARAM_INFO
	.align		4
.L_19:
        /*0068*/ 	.byte	0x04, 0x17
        /*006a*/ 	.short	(.L_21 - .L_20)
.L_20:
        /*006c*/ 	.word	0x00000000
        /*0070*/ 	.short	0x0007
        /*0072*/ 	.short	0x0028
        /*0074*/ 	.byte	0x00, 0xf0, 0x11, 0x00


	//----- nvinfo : EIATTR_KPARAM_INFO
	.align		4
.L_21:
        /*0078*/ 	.byte	0x04, 0x17
        /*007a*/ 	.short	(.L_23 - .L_22)
.L_22:
        /*007c*/ 	.word	0x00000000
        /*0080*/ 	.short	0x0006
        /*0082*/ 	.short	0x0024
        /*0084*/ 	.byte	0x00, 0xf0, 0x11, 0x00


	//----- nvinfo : EIATTR_KPARAM_INFO
	.align		4
.L_23:
        /*0088*/ 	.byte	0x04, 0x17
        /*008a*/ 	.short	(.L_25 - .L_24)
.L_24:
        /*008c*/ 	.word	0x00000000
        /*0090*/ 	.short	0x0005
        /*0092*/ 	.short	0x0020
        /*0094*/ 	.byte	0x00, 0xf0, 0x11, 0x00


	//----- nvinfo : EIATTR_KPARAM_INFO
	.align		4
.L_25:
        /*0098*/ 	.byte	0x04, 0x17
        /*009a*/ 	.short	(.L_27 - .L_26)
.L_26:
        /*009c*/ 	.word	0x00000000
        /*00a0*/ 	.short	0x0004
        /*00a2*/ 	.short	0x001c
        /*00a4*/ 	.byte	0x00, 0xf0, 0x11, 0x00


	//----- nvinfo : EIATTR_KPARAM_INFO
	.align		4
.L_27:
        /*00a8*/ 	.byte	0x04, 0x17
        /*00aa*/ 	.short	(.L_29 - .L_28)
.L_28:
        /*00ac*/ 	.word	0x00000000
        /*00b0*/ 	.short	0x0003
        /*00b2*/ 	.short	0x0018
        /*00b4*/ 	.byte	0x00, 0xf0, 0x11, 0x00


	//----- nvinfo : EIATTR_KPARAM_INFO
	.align		4
.L_29:
        /*00b8*/ 	.byte	0x04, 0x17
        /*00ba*/ 	.short	(.L_31 - .L_30)
.L_30:
        /*00bc*/ 	.word	0x00000000
        /*00c0*/ 	.short	0x0002
        /*00c2*/ 	.short	0x0010
        /*00c4*/ 	.byte	0x00, 0xf4, 0x21, 0x00


	//----- nvinfo : EIATTR_KPARAM_INFO
	.align		4
.L_31:
        /*00c8*/ 	.byte	0x04, 0x17
        /*00ca*/ 	.short	(.L_33 - .L_32)
.L_32:
        /*00cc*/ 	.word	0x00000000
        /*00d0*/ 	.short	0x0001
        /*00d2*/ 	.short	0x0008
        /*00d4*/ 	.byte	0x00, 0xf4, 0x21, 0x00


	//----- nvinfo : EIATTR_KPARAM_INFO
	.align		4
.L_33:
        /*00d8*/ 	.byte	0x04, 0x17
        /*00da*/ 	.short	(.L_35 - .L_34)
.L_34:
        /*00dc*/ 	.word	0x00000000
        /*00e0*/ 	.short	0x0000
        /*00e2*/ 	.short	0x0000
        /*00e4*/ 	.byte	0x00, 0xf4, 0x21, 0x00


	//----- nvinfo : EIATTR_SPARSE_MMA_MASK
	.align		4
.L_35:
        /*00e8*/ 	.byte	0x03, 0x50
        /*00ea*/ 	.short	0x0000


	//----- nvinfo : EIATTR_MAXREG_COUNT
	.align		4
        /*00ec*/ 	.byte	0x03, 0x1b
        /*00ee*/ 	.short	0x00ff


	//----- nvinfo : EIATTR_NUM_BARRIERS
	.align		4
        /*00f0*/ 	.byte	0x02, 0x4c
        /*00f2*/ 	.byte	0x01
	.zero		1


	//----- nvinfo : EIATTR_MERCURY_ISA_VERSION
	.align		4
        /*00f4*/ 	.byte	0x03, 0x5f
        /*00f6*/ 	.short	0x0101


	//----- nvinfo : EIATTR_EXIT_INSTR_OFFSETS
	.align		4
        /*00f8*/ 	.byte	0x04, 0x1c
        /*00fa*/ 	.short	(.L_37 - .L_36)


	//   ....[0]....
.L_36:
        /*00fc*/ 	.word	0x00003570


	//   ....[1]....
        /*0100*/ 	.word	0x000035c0


	//----- nvinfo : EIATTR_REQNTID
	.align		4
.L_37:
        /*0104*/ 	.byte	0x04, 0x10
        /*0106*/ 	.short	(.L_39 - .L_38)
.L_38:
        /*0108*/ 	.word	0x00000080
        /*010c*/ 	.word	0x00000001
        /*0110*/ 	.word	0x00000001


	//----- nvinfo : EIATTR_CBANK_PARAM_SIZE
	.align		4
.L_39:
        /*0114*/ 	.byte	0x03, 0x19
        /*0116*/ 	.short	0x0050


	//----- nvinfo : EIATTR_PARAM_CBANK
	.align		4
        /*0118*/ 	.byte	0x04, 0x0a
        /*011a*/ 	.short	(.L_41 - .L_40)
	.align		4
.L_40:
        /*011c*/ 	.word	index@(.nv.constant0.matmul_kernel)
        /*0120*/ 	.short	0x0210
        /*0122*/ 	.short	0x0050


	//----- nvinfo : EIATTR_SW_WAR
	.align		4
.L_41:
        /*0124*/ 	.byte	0x04, 0x36
        /*0126*/ 	.short	(.L_43 - .L_42)
.L_42:
        /*0128*/ 	.word	0x00000008
.L_43:


//--------------------- .nv.callgraph             --------------------------
	.section	.nv.callgraph,"",@"SHT_CUDA_CALLGRAPH"
	.align	4
	.sectionentsize	8
	.align		4
        /*0000*/ 	.word	0x00000000
	.align		4
        /*0004*/ 	.word	0xffffffff
	.align		4
        /*0008*/ 	.word	0x00000000
	.align		4
        /*000c*/ 	.word	0xfffffffe
	.align		4
        /*0010*/ 	.word	0x00000000
	.align		4
        /*0014*/ 	.word	0xfffffffd
	.align		4
        /*0018*/ 	.word	0x00000000
	.align		4
        /*001c*/ 	.word	0xfffffffc


//--------------------- .text.matmul_kernel       --------------------------
	.section	.text.matmul_kernel,"ax",@progbits
	.align	128
        .global         matmul_kernel
        .type           matmul_kernel,@function
        .size           matmul_kernel,(.L_x_3 - matmul_kernel)
        .other          matmul_kernel,@"STO_CUDA_ENTRY STV_DEFAULT"
matmul_kernel:
.text.matmul_kernel:
[----:B------:R-:W-:Y:S08]  /*0000*/  LDC R1, c[0x0][0x28] ;  /* 0x00000a00ff017b82 */ /* 0x000ff00000000800 */
[----:B------:R-:W0:Y:S01]  /*0010*/  LDC.64 R20, c[0x0][0x228] ;  /* 0x00008a00ff147b82 */ /* 0x000e220000000a00 */
[----:B------:R-:W1:Y:S01]  /*0020*/  S2R R5, SR_CTAID.X ;  /* 0x0000000000057919 */ /* 0x000e620000002500 */
[----:B------:R-:W-:Y:S01]  /*0030*/  UMOV UR4, 0x400 ;  /* 0x0000040000047882 */ /* 0x000fe20000000000 */
[----:B------:R-:W-:-:S05]  /*0040*/  ULDC.64 UR6, c[0x0][0x208] ;  /* 0x0000820000067ab9 */ /* 0x000fca0000000a00 */
[----:B------:R-:W2:Y:S01]  /*0050*/  S2UR UR5, SR_CgaCtaId ;  /* 0x00000000000579c3 */ /* 0x000ea20000008800 */
[----:B0-----:R-:W-:-:S05]  /*0060*/  VIADD R0, R21, 0xf ;  /* 0x0000000f15007836 */ /* 0x001fca0000000000 */
[----:B------:R-:W-:Y:S01]  /*0070*/  SHF.R.S32.HI R3, RZ, 0x1f, R0 ;  /* 0x0000001fff037819 */ /* 0x000fe20000011400 */
[----:B--2---:R-:W-:-:S03]  /*0080*/  ULEA UR4, UR5, UR4, 0x18 ;  /* 0x0000000405047291 */ /* 0x004fc6000f8ec03f */
[----:B------:R-:W-:Y:S02]  /*0090*/  LEA.HI R3, R3, R0, RZ, 0x4 ;  /* 0x0000000003037211 */ /* 0x000fe400078f20ff */
[----:B-1----:R-:W-:Y:S02]  /*00a0*/  IABS R8, R5 ;  /* 0x0000000500087213 */ /* 0x002fe40000000000 */
[----:B------:R-:W-:-:S05]  /*00b0*/  SHF.R.S32.HI R3, RZ, 0x4, R3 ;  /* 0x00000004ff037819 */ /* 0x000fca0000011403 */
[----:B------:R-:W-:-:S05]  /*00c0*/  IMAD.SHL.U32 R4, R3, 0x8, RZ ;  /* 0x0000000803047824 */ /* 0x000fca00078e00ff */
[-C--:B------:R-:W-:Y:S02]  /*00d0*/  IABS R7, R4.reuse ;  /* 0x0000000400077213 */ /* 0x080fe40000000000 */
[----:B------:R-:W-:Y:S02]  /*00e0*/  IABS R10, R4 ;  /* 0x00000004000a7213 */ /* 0x000fe40000000000 */
[----:B------:R-:W0:Y:S08]  /*00f0*/  I2F.RP R0, R7 ;  /* 0x0000000700007306 */ /* 0x000e300000209400 */
[----:B0-----:R-:W0:Y:S02]  /*0100*/  MUFU.RCP R0, R0 ;  /* 0x0000000000007308 */ /* 0x001e240000001000 */
[----:B0-----:R-:W-:-:S02]  /*0110*/  VIADD R2, R0, 0xffffffe ;  /* 0x0ffffffe00027836 */ /* 0x001fc40000000000 */
[----:B------:R-:W-:-:S04]  /*0120*/  IMAD.MOV R0, RZ, RZ, -R10 ;  /* 0x000000ffff007224 */ /* 0x000fc800078e0a0a */
[----:B------:R0:W1:Y:S02]  /*0130*/  F2I.FTZ.U32.TRUNC.NTZ R3, R2 ;  /* 0x0000000200037305 */ /* 0x000064000021f000 */
[----:B0-----:R-:W-:Y:S02]  /*0140*/  IMAD.MOV.U32 R2, RZ, RZ, RZ ;  /* 0x000000ffff027224 */ /* 0x001fe400078e00ff */
[----:B-1----:R-:W-:-:S04]  /*0150*/  IMAD.MOV R6, RZ, RZ, -R3 ;  /* 0x000000ffff067224 */ /* 0x002fc800078e0a03 */
[----:B------:R-:W-:Y:S02]  /*0160*/  IMAD R9, R6, R7, RZ ;  /* 0x0000000706097224 */ /* 0x000fe400078e02ff */
[----:B------:R-:W-:Y:S02]  /*0170*/  IMAD.MOV.U32 R6, RZ, RZ, R8 ;  /* 0x000000ffff067224 */ /* 0x000fe400078e0008 */
[----:B------:R-:W-:-:S06]  /*0180*/  IMAD.HI.U32 R3, R3, R9, R2 ;  /* 0x0000000903037227 */ /* 0x000fcc00078e0002 */
[----:B------:R-:W-:-:S04]  /*0190*/  IMAD.HI.U32 R3, R3, R6, RZ ;  /* 0x0000000603037227 */ /* 0x000fc800078e00ff */
[----:B------:R-:W-:-:S05]  /*01a0*/  IMAD R0, R3, R0, R6 ;  /* 0x0000000003007224 */ /* 0x000fca00078e0206 */
[----:B------:R-:W-:-:S13]  /*01b0*/  ISETP.GT.U32.AND P1, PT, R7, R0, PT ;  /* 0x000000000700720c */ /* 0x000fda0003f24070 */
[----:B------:R-:W-:Y:S02]  /*01c0*/  @!P1 IMAD.IADD R0, R0, 0x1, -R7 ;  /* 0x0000000100009824 */ /* 0x000fe400078e0a07 */
[----:B------:R-:W-:Y:S01]  /*01d0*/  @!P1 VIADD R3, R3, 0x1 ;  /* 0x0000000103039836 */ /* 0x000fe20000000000 */
[----:B------:R-:W-:Y:S02]  /*01e0*/  ISETP.NE.AND P1, PT, R4, RZ, PT ;  /* 0x000000ff0400720c */ /* 0x000fe40003f25270 */
[----:B------:R-:W-:Y:S02]  /*01f0*/  ISETP.GE.U32.AND P0, PT, R0, R7, PT ;  /* 0x000000070000720c */ /* 0x000fe40003f06070 */
[----:B------:R-:W-:-:S04]  /*0200*/  LOP3.LUT R0, R5, R4, RZ, 0x3c, !PT ;  /* 0x0000000405007212 */ /* 0x000fc800078e3cff */
[----:B------:R-:W-:Y:S01]  /*0210*/  ISETP.GE.AND P2, PT, R0, RZ, PT ;  /* 0x000000ff0000720c */ /* 0x000fe20003f46270 */
[----:B------:R-:W-:-:S06]  /*0220*/  VIADD R0, R20, 0x1f ;  /* 0x0000001f14007836 */ /* 0x000fcc0000000000 */
[----:B------:R-:W-:-:S04]  /*0230*/  @P0 VIADD R3, R3, 0x1 ;  /* 0x0000000103030836 */ /* 0x000fc80000000000 */
[----:B------:R-:W-:Y:S01]  /*0240*/  IMAD.MOV.U32 R2, RZ, RZ, R3 ;  /* 0x000000ffff027224 */ /* 0x000fe200078e0003 */
[----:B------:R-:W-:-:S03]  /*0250*/  SHF.R.S32.HI R3, RZ, 0x1f, R0 ;  /* 0x0000001fff037819 */ /* 0x000fc60000011400 */
[----:B------:R-:W-:Y:S01]  /*0260*/  @!P2 IMAD.MOV R2, RZ, RZ, -R2 ;  /* 0x000000ffff02a224 */ /* 0x000fe200078e0a02 */
[----:B------:R-:W-:Y:S02]  /*0270*/  @!P1 LOP3.LUT R2, RZ, R4, RZ, 0x33, !PT ;  /* 0x00000004ff029212 */ /* 0x000fe400078e33ff */
[----:B------:R-:W-:-:S03]  /*0280*/  LEA.HI R3, R3, R0, RZ, 0x5 ;  /* 0x0000000003037211 */ /* 0x000fc600078f28ff */
[----:B------:R-:W-:Y:S02]  /*0290*/  IMAD.SHL.U32 R6, R2, 0x8, RZ ;  /* 0x0000000802067824 */ /* 0x000fe400078e00ff */
[----:B------:R-:W-:-:S03]  /*02a0*/  IMAD.MOV R2, RZ, RZ, -R2 ;  /* 0x000000ffff027224 */ /* 0x000fc600078e0a02 */
[----:B------:R-:W-:Y:S01]  /*02b0*/  LEA.HI.SX32 R3, R3, -R6, 0x1b ;  /* 0x8000000603037211 */ /* 0x000fe200078fdaff */
[----:B------:R-:W-:-:S03]  /*02c0*/  IMAD R11, R4, R2, R5 ;  /* 0x00000002040b7224 */ /* 0x000fc600078e0205 */
[----:B------:R-:W-:Y:S02]  /*02d0*/  VIMNMX R10, R3, 0x8, PT ;  /* 0x00000008030a7848 */ /* 0x000fe40003fe0100 */
[----:B------:R-:W-:Y:S02]  /*02e0*/  IABS R9, R11 ;  /* 0x0000000b00097213 */ /* 0x000fe40000000000 */
[-C--:B------:R-:W-:Y:S02]  /*02f0*/  IABS R7, R10.reuse ;  /* 0x0000000a00077213 */ /* 0x080fe40000000000 */
[----:B------:R-:W-:Y:S02]  /*0300*/  IABS R4, R10 ;  /* 0x0000000a00047213 */ /* 0x000fe40000000000 */
[----:B------:R-:W0:Y:S08]  /*0310*/  I2F.RP R0, R7 ;  /* 0x0000000700007306 */ /* 0x000e300000209400 */
[----:B0-----:R-:W0:Y:S02]  /*0320*/  MUFU.RCP R0, R0 ;  /* 0x0000000000007308 */ /* 0x001e240000001000 */
[----:B0-----:R-:W-:-:S06]  /*0330*/  VIADD R3, R0, 0xffffffe ;  /* 0x0ffffffe00037836 */ /* 0x001fcc0000000000 */
[----:B------:R-:W0:Y:S02]  /*0340*/  F2I.FTZ.U32.TRUNC.NTZ R3, R3 ;  /* 0x0000000300037305 */ /* 0x000e24000021f000 */
[----:B0-----:R-:W-:-:S04]  /*0350*/  IMAD.MOV R8, RZ, RZ, -R3 ;  /* 0x000000ffff087224 */ /* 0x001fc800078e0a03 */
[----:B------:R-:W-:Y:S02]  /*0360*/  IMAD.MOV.U32 R2, RZ, RZ, R8 ;  /* 0x000000ffff027224 */ /* 0x000fe400078e0008 */
[----:B------:R-:W0:Y:S02]  /*0370*/  LDC R8, c[0x0][0x230] ;  /* 0x00008c00ff087b82 */ /* 0x000e240000000800 */
[----:B------:R-:W-:Y:S02]  /*0380*/  IMAD R5, R2, R7, RZ ;  /* 0x0000000702057224 */ /* 0x000fe400078e02ff */
[----:B------:R-:W-:-:S04]  /*0390*/  IMAD.MOV.U32 R2, RZ, RZ, RZ ;  /* 0x000000ffff027224 */ /* 0x000fc800078e00ff */
[----:B------:R-:W-:-:S04]  /*03a0*/  IMAD.HI.U32 R2, R3, R5, R2 ;  /* 0x0000000503027227 */ /* 0x000fc800078e0002 */
[----:B------:R-:W-:Y:S02]  /*03b0*/  IMAD.MOV R3, RZ, RZ, -R4 ;  /* 0x000000ffff037224 */ /* 0x000fe400078e0a04 */
[----:B------:R-:W-:-:S04]  /*03c0*/  IMAD.HI.U32 R0, R2, R9, RZ ;  /* 0x0000000902007227 */ /* 0x000fc800078e00ff */
[----:B------:R-:W-:-:S05]  /*03d0*/  IMAD R2, R0, R3, R9 ;  /* 0x0000000300027224 */ /* 0x000fca00078e0209 */
[----:B------:R-:W-:Y:S01]  /*03e0*/  ISETP.GT.U32.AND P1, PT, R7, R2, PT ;  /* 0x000000020700720c */ /* 0x000fe20003f24070 */
[----:B0-----:R-:W-:-:S12]  /*03f0*/  VIADD R8, R8, 0x7f ;  /* 0x0000007f08087836 */ /* 0x001fd80000000000 */
[----:B------:R-:W-:Y:S02]  /*0400*/  @!P1 IMAD.IADD R2, R2, 0x1, -R7 ;  /* 0x0000000102029824 */ /* 0x000fe400078e0a07 */
[----:B------:R-:W-:Y:S01]  /*0410*/  @!P1 VIADD R0, R0, 0x1 ;  /* 0x0000000100009836 */ /* 0x000fe20000000000 */
[----:B------:R-:W-:Y:S02]  /*0420*/  ISETP.NE.AND P1, PT, R10, RZ, PT ;  /* 0x000000ff0a00720c */ /* 0x000fe40003f25270 */
[----:B------:R-:W-:Y:S02]  /*0430*/  ISETP.GE.U32.AND P0, PT, R2, R7, PT ;  /* 0x000000070200720c */ /* 0x000fe40003f06070 */
[----:B------:R-:W-:-:S04]  /*0440*/  LOP3.LUT R2, R11, R10, RZ, 0x3c, !PT ;  /* 0x0000000a0b027212 */ /* 0x000fc800078e3cff */
[----:B------:R-:W-:Y:S02]  /*0450*/  ISETP.GE.AND P2, PT, R2, RZ, PT ;  /* 0x000000ff0200720c */ /* 0x000fe40003f46270 */
[----:B------:R-:W0:Y:S05]  /*0460*/  S2R R2, SR_TID.X ;  /* 0x0000000000027919 */ /* 0x000e2a0000002100 */
[----:B------:R-:W-:Y:S01]  /*0470*/  @P0 VIADD R0, R0, 0x1 ;  /* 0x0000000100000836 */ /* 0x000fe20000000000 */
[----:B------:R-:W-:-:S05]  /*0480*/  ISETP.GT.AND P0, PT, R8, 0x7f, PT ;  /* 0x0000007f0800780c */ /* 0x000fca0003f04270 */
[----:B------:R-:W-:Y:S01]  /*0490*/  @!P2 IMAD.MOV R0, RZ, RZ, -R0 ;  /* 0x000000ffff00a224 */ /* 0x000fe200078e0a00 */
[----:B------:R-:W-:-:S05]  /*04a0*/  @!P1 LOP3.LUT R0, RZ, R10, RZ, 0x33, !PT ;  /* 0x0000000aff009212 */ /* 0x000fca00078e33ff */
[----:B------:R-:W-:Y:S02]  /*04b0*/  IMAD.MOV R3, RZ, RZ, -R0 ;  /* 0x000000ffff037224 */ /* 0x000fe400078e0a00 */
[----:B------:R-:W-:Y:S02]  /*04c0*/  @!P0 IMAD.MOV.U32 R60, RZ, RZ, RZ ;  /* 0x000000ffff3c8224 */ /* 0x000fe400078e00ff */
[----:B------:R-:W-:Y:S02]  /*04d0*/  IMAD R3, R10, R3, R11 ;  /* 0x000000030a037224 */ /* 0x000fe400078e020b */
[----:B------:R-:W-:Y:S02]  /*04e0*/  @!P0 IMAD.MOV.U32 R62, RZ, RZ, RZ ;  /* 0x000000ffff3e8224 */ /* 0x000fe400078e00ff */
[----:B------:R-:W-:Y:S02]  /*04f0*/  IMAD.IADD R3, R6, 0x1, R3 ;  /* 0x0000000106037824 */ /* 0x000fe400078e0203 */
[----:B------:R-:W-:Y:S01]  /*0500*/  IMAD.SHL.U32 R9, R0, 0x10, RZ ;  /* 0x0000001000097824 */ /* 0x000fe200078e00ff */
[C---:B0-----:R-:W-:Y:S01]  /*0510*/  LOP3.LUT R4, R2.reuse, 0x1f, RZ, 0xc0, !PT ;  /* 0x0000001f02047812 */ /* 0x041fe200078ec0ff */
[----:B------:R-:W-:Y:S01]  /*0520*/  @!P0 IMAD.SHL.U32 R6, R2, 0x20, RZ ;  /* 0x0000002002068824 */ /* 0x000fe200078e00ff */
[----:B------:R-:W-:-:S03]  /*0530*/  SHF.R.U32.HI R5, RZ, 0x5, R2 ;  /* 0x00000005ff057819 */ /* 0x000fc60000011602 */
[----:B------:R-:W-:Y:S01]  /*0540*/  IMAD R3, R3, 0x20, R4 ;  /* 0x0000002003037824 */ /* 0x000fe200078e0204 */
[----:B------:R-:W-:Y:S02]  /*0550*/  SGXT.U32 R4, R5, 0x2 ;  /* 0x000000020504781a */ /* 0x000fe40000000000 */
[----:B------:R-:W-:-:S04]  /*0560*/  @!P0 LOP3.LUT R5, R2, 0x40, RZ, 0xc0, !PT ;  /* 0x0000004002058812 */ /* 0x000fc800078ec0ff */
[----:B------:R-:W-:Y:S01]  /*0570*/  @!P0 SHF.R.U32.HI R7, RZ, 0x1, R5 ;  /* 0x00000001ff078819 */ /* 0x000fe20000011605 */
[----:B------:R-:W-:Y:S06]  /*0580*/  @!P0 BRA `(.L_x_0) ;  /* 0x0000002c002c8947 */ /* 0x000fec0003800000 */
[----:B------:R-:W-:Y:S01]  /*0590*/  IABS R12, R20 ;  /* 0x00000014000c7213 */ /* 0x000fe20000000000 */
[----:B------:R-:W-:Y:S01]  /*05a0*/  IMAD.MOV.U32 R6, RZ, RZ, RZ ;  /* 0x000000ffff067224 */ /* 0x000fe200078e00ff */
[----:B------:R-:W-:Y:S01]  /*05b0*/  IABS R34, R21 ;  /* 0x0000001500227213 */ /* 0x000fe20000000000 */
[C---:B------:R-:W-:Y:S01]  /*05c0*/  VIADD R16, R9.reuse, 0xb ;  /* 0x0000000b09107836 */ /* 0x040fe20000000000 */
[----:B------:R-:W0:Y:S01]  /*05d0*/  I2F.RP R5, R12 ;  /* 0x0000000c00057306 */ /* 0x000e220000209400 */
[----:B------:R-:W-:Y:S01]  /*05e0*/  IABS R13, R3 ;  /* 0x00000003000d7213 */ /* 0x000fe20000000000 */
[C---:B------:R-:W-:Y:S01]  /*05f0*/  VIADD R18, R9.reuse, 0xa ;  /* 0x0000000a09127836 */ /* 0x040fe20000000000 */
[----:B------:R-:W-:Y:S01]  /*0600*/  ISETP.NE.AND P4, PT, R20, RZ, PT ;  /* 0x000000ff1400720c */ /* 0x000fe20003f85270 */
[C---:B------:R-:W-:Y:S01]  /*0610*/  VIADD R28, R9.reuse, 0x8 ;  /* 0x00000008091c7836 */ /* 0x040fe20000000000 */
[----:B------:R-:W-:Y:S01]  /*0620*/  IABS R19, R16 ;  /* 0x0000001000137213 */ /* 0x000fe20000000000 */
[C---:B------:R-:W-:Y:S01]  /*0630*/  VIADD R32, R9.reuse, 0x7 ;  /* 0x0000000709207836 */ /* 0x040fe20000000000 */
[----:B------:R-:W-:Y:S01]  /*0640*/  IABS R23, R18 ;  /* 0x0000001200177213 */ /* 0x000fe20000000000 */
[----:B------:R-:W1:Y:S01]  /*0650*/  I2F.RP R0, R34 ;  /* 0x0000002200007306 */ /* 0x000e620000209400 */
[C---:B------:R-:W-:Y:S01]  /*0660*/  VIADD R33, R9.reuse, 0x6 ;  /* 0x0000000609217836 */ /* 0x040fe20000000000 */
[----:B------:R-:W2:Y:S01]  /*0670*/  LDC.64 R50, c[0x0][0x218] ;  /* 0x00008600ff327b82 */ /* 0x000ea20000000a00 */
[C---:B------:R-:W-:Y:S01]  /*0680*/  VIADD R36, R9.reuse, 0x4 ;  /* 0x0000000409247836 */ /* 0x040fe20000000000 */
[----:B------:R-:W-:Y:S01]  /*0690*/  ULDC UR5, c[0x0][0x234] ;  /* 0x00008d0000057ab9 */ /* 0x000fe20000000800 */
[C---:B------:R-:W-:Y:S01]  /*06a0*/  VIADD R37, R9.reuse, 0x3 ;  /* 0x0000000309257836 */ /* 0x040fe20000000000 */
[----:B------:R-:W-:Y:S01]  /*06b0*/  ULDC.64 UR8, c[0x0][0x210] ;  /* 0x0000840000087ab9 */ /* 0x000fe20000000a00 */
[C---:B------:R-:W-:Y:S01]  /*06c0*/  VIADD R35, R9.reuse, 0x5 ;  /* 0x0000000509237836 */ /* 0x040fe20000000000 */
[----:B0-----:R-:W0:Y:S01]  /*06d0*/  MUFU.RCP R5, R5 ;  /* 0x0000000500057308 */ /* 0x001e220000001000 */
[----:B------:R-:W-:Y:S01]  /*06e0*/  IABS R25, R36 ;  /* 0x0000002400197213 */ /* 0x000fe20000000000 */
[C---:B------:R-:W-:Y:S01]  /*06f0*/  VIADD R38, R9.reuse, 0x2 ;  /* 0x0000000209267836 */ /* 0x040fe20000000000 */
[----:B------:R-:W-:Y:S01]  /*0700*/  IABS R27, R37 ;  /* 0x00000025001b7213 */ /* 0x000fe20000000000 */
[----:B------:R-:W-:Y:S01]  /*0710*/  VIADD R39, R9, 0x1 ;  /* 0x0000000109277836 */ /* 0x000fe20000000000 */
[----:B------:R-:W-:-:S02]  /*0720*/  LEA.HI R78, R2, 0x5c, RZ, 0x1b ;  /* 0x0000005c024e7811 */ /* 0x000fc400078fd8ff */
[----:B------:R-:W-:Y:S02]  /*0730*/  CS2R R60, SRZ ;  /* 0x00000000003c7805 */ /* 0x000fe4000001ff00 */
[----:B------:R-:W-:Y:S01]  /*0740*/  IABS R29, R38 ;  /* 0x00000026001d7213 */ /* 0x000fe20000000000 */
[----:B-1----:R-:W1:Y:S01]  /*0750*/  MUFU.RCP R0, R0 ;  /* 0x0000000000007308 */ /* 0x002e620000001000 */
[----:B------:R-:W-:Y:S02]  /*0760*/  IABS R31, R39 ;  /* 0x00000027001f7213 */ /* 0x000fe40000000000 */
[----:B------:R-:W-:Y:S02]  /*0770*/  CS2R R62, SRZ ;  /* 0x00000000003e7805 */ /* 0x000fe4000001ff00 */
[C---:B------:R-:W-:Y:S02]  /*0780*/  LEA.HI R79, R2.reuse, 0x3c, RZ, 0x1b ;  /* 0x0000003c024f7811 */ /* 0x040fe400078fd8ff */
[----:B------:R-:W-:-:S02]  /*0790*/  LEA.HI R80, R2, 0x1c, RZ, 0x1b ;  /* 0x0000001c02507811 */ /* 0x000fc400078fd8ff */
[C---:B------:R-:W-:Y:S01]  /*07a0*/  LOP3.LUT R81, R4.reuse, 0x6c, RZ, 0xfc, !PT ;  /* 0x0000006c04517812 */ /* 0x040fe200078efcff */
[----:B0-----:R-:W-:Y:S01]  /*07b0*/  VIADD R10, R5, 0xffffffe ;  /* 0x0ffffffe050a7836 */ /* 0x001fe20000000000 */
[C---:B------:R-:W-:Y:S02]  /*07c0*/  LOP3.LUT R82, R4.reuse, 0x68, RZ, 0xfc, !PT ;  /* 0x0000006804527812 */ /* 0x040fe400078efcff */
[C---:B------:R-:W-:Y:S01]  /*07d0*/  LOP3.LUT R83, R4.reuse, 0x64, RZ, 0xfc, !PT ;  /* 0x0000006404537812 */ /* 0x040fe200078efcff */
[----:B------:R0:W3:Y:S01]  /*07e0*/  F2I.FTZ.U32.TRUNC.NTZ R7, R10 ;  /* 0x0000000a00077305 */ /* 0x0000e2000021f000 */
[C---:B------:R-:W-:Y:S02]  /*07f0*/  LOP3.LUT R84, R4.reuse, 0x60, RZ, 0xfc, !PT ;  /* 0x0000006004547812 */ /* 0x040fe400078efcff */
[----:B------:R-:W-:Y:S01]  /*0800*/  LOP3.LUT R85, R4, 0x58, RZ, 0xfc, !PT ;  /* 0x0000005804557812 */ /* 0x000fe200078efcff */
[----:B-1----:R-:W-:Y:S01]  /*0810*/  VIADD R5, R0, 0xffffffe ;  /* 0x0ffffffe00057836 */ /* 0x002fe20000000000 */
[C---:B------:R-:W-:Y:S01]  /*0820*/  LOP3.LUT R86, R4.reuse, 0x54, RZ, 0xfc, !PT ;  /* 0x0000005404567812 */ /* 0x040fe200078efcff */
[C---:B------:R-:W-:Y:S01]  /*0830*/  VIADD R0, R9.reuse, 0xf ;  /* 0x0000000f09007836 */ /* 0x040fe20000000000 */
[C---:B------:R-:W-:Y:S01]  /*0840*/  LOP3.LUT R87, R4.reuse, 0x50, RZ, 0xfc, !PT ;  /* 0x0000005004577812 */ /* 0x040fe200078efcff */
[----:B0-----:R-:W-:Y:S01]  /*0850*/  VIADD R10, R9, 0xe ;  /* 0x0000000e090a7836 */ /* 0x001fe20000000000 */
[----:B------:R-:W-:-:S02]  /*0860*/  LOP3.LUT R88, R4, 0x4c, RZ, 0xfc, !PT ;  /* 0x0000004c04587812 */ /* 0x000fc400078efcff */
[----:B------:R-:W-:Y:S02]  /*0870*/  IABS R14, R0 ;  /* 0x00000000000e7213 */ /* 0x000fe40000000000 */
[----:B------:R-:W-:Y:S01]  /*0880*/  IABS R15, R10 ;  /* 0x0000000a000f7213 */ /* 0x000fe20000000000 */
[--C-:B---3--:R-:W-:Y:S01]  /*0890*/  IMAD.MOV R11, RZ, RZ, -R7.reuse ;  /* 0x000000ffff0b7224 */ /* 0x108fe200078e0a07 */
[----:B------:R-:W-:Y:S02]  /*08a0*/  ISETP.GE.AND P1, PT, R0, RZ, PT ;  /* 0x000000ff0000720c */ /* 0x000fe40003f26270 */
[----:B------:R-:W-:Y:S01]  /*08b0*/  ISETP.GE.AND P5, PT, R10, RZ, PT ;  /* 0x000000ff0a00720c */ /* 0x000fe20003fa6270 */
[----:B------:R-:W-:Y:S01]  /*08c0*/  IMAD R11, R11, R12, RZ ;  /* 0x0000000c0b0b7224 */ /* 0x000fe200078e02ff */
[C---:B------:R-:W-:Y:S02]  /*08d0*/  LOP3.LUT R89, R4.reuse, 0x48, RZ, 0xfc, !PT ;  /* 0x0000004804597812 */ /* 0x040fe400078efcff */
[C---:B------:R-:W-:Y:S01]  /*08e0*/  LOP3.LUT R90, R4.reuse, 0x44, RZ, 0xfc, !PT ;  /* 0x00000044045a7812 */ /* 0x040fe200078efcff */
[----:B------:R-:W-:Y:S01]  /*08f0*/  IMAD.HI.U32 R6, R7, R11, R6 ;  /* 0x0000000b07067227 */ /* 0x000fe200078e0006 */
[C---:B------:R-:W-:Y:S01]  /*0900*/  LOP3.LUT R91, R4.reuse, 0x40, RZ, 0xfc, !PT ;  /* 0x00000040045b7812 */ /* 0x040fe200078efcff */
[----:B------:R-:W0:Y:S01]  /*0910*/  F2I.FTZ.U32.TRUNC.NTZ R7, R5 ;  /* 0x0000000500077305 */ /* 0x000e22000021f000 */
[----:B------:R-:W-:-:S02]  /*0920*/  LOP3.LUT R92, R4, 0x38, RZ, 0xfc, !PT ;  /* 0x00000038045c7812 */ /* 0x000fc400078efcff */
[----:B------:R-:W-:Y:S01]  /*0930*/  LOP3.LUT R93, R4, 0x34, RZ, 0xfc, !PT ;  /* 0x00000034045d7812 */ /* 0x000fe200078efcff */
[----:B------:R-:W-:Y:S01]  /*0940*/  IMAD.HI.U32 R6, R6, R13, RZ ;  /* 0x0000000d06067227 */ /* 0x000fe200078e00ff */
[C---:B------:R-:W-:Y:S02]  /*0950*/  LOP3.LUT R94, R4.reuse, 0x30, RZ, 0xfc, !PT ;  /* 0x00000030045e7812 */ /* 0x040fe400078efcff */
[C---:B------:R-:W-:Y:S01]  /*0960*/  LOP3.LUT R95, R4.reuse, 0x2c, RZ, 0xfc, !PT ;  /* 0x0000002c045f7812 */ /* 0x040fe200078efcff */
[----:B------:R-:W-:Y:S01]  /*0970*/  IMAD.MOV R6, RZ, RZ, -R6 ;  /* 0x000000ffff067224 */ /* 0x000fe200078e0a06 */
[C---:B------:R-:W-:Y:S02]  /*0980*/  LOP3.LUT R96, R4.reuse, 0x28, RZ, 0xfc, !PT ;  /* 0x0000002804607812 */ /* 0x040fe400078efcff */
[----:B------:R-:W-:Y:S01]  /*0990*/  LOP3.LUT R97, R4, 0x24, RZ, 0xfc, !PT ;  /* 0x0000002404617812 */ /* 0x000fe200078efcff */
[----:B------:R-:W-:Y:S01]  /*09a0*/  IMAD R13, R12, R6, R13 ;  /* 0x000000060c0d7224 */ /* 0x000fe200078e020d */
[C---:B------:R-:W-:Y:S01]  /*09b0*/  LOP3.LUT R98, R4.reuse, 0x20, RZ, 0xfc, !PT ;  /* 0x0000002004627812 */ /* 0x040fe200078efcff */
[----:B------:R-:W-:Y:S01]  /*09c0*/  IMAD.MOV.U32 R6, RZ, RZ, RZ ;  /* 0x000000ffff067224 */ /* 0x000fe200078e00ff */
[----:B------:R-:W-:Y:S01]  /*09d0*/  LOP3.LUT R99, R4, 0x18, RZ, 0xfc, !PT ;  /* 0x0000001804637812 */ /* 0x000fe200078efcff */
[----:B0-----:R-:W-:Y:S01]  /*09e0*/  IMAD.MOV R11, RZ, RZ, -R7 ;  /* 0x000000ffff0b7224 */ /* 0x001fe200078e0a07 */
[----:B------:R-:W-:-:S02]  /*09f0*/  ISETP.GT.U32.AND P0, PT, R12, R13, PT ;  /* 0x0000000d0c00720c */ /* 0x000fc40003f04070 */
[C---:B------:R-:W-:Y:S01]  /*0a00*/  LOP3.LUT R100, R4.reuse, 0x14, RZ, 0xfc, !PT ;  /* 0x0000001404647812 */ /* 0x040fe200078efcff */
[----:B------:R-:W-:Y:S01]  /*0a10*/  IMAD R11, R11, R34, RZ ;  /* 0x000000220b0b7224 */ /* 0x000fe200078e02ff */
[C---:B------:R-:W-:Y:S02]  /*0a20*/  LOP3.LUT R101, R4.reuse, 0x10, RZ, 0xfc, !PT ;  /* 0x0000001004657812 */ /* 0x040fe400078efcff */
[C---:B------:R-:W-:Y:S01]  /*0a30*/  LOP3.LUT R102, R4.reuse, 0xc, RZ, 0xfc, !PT ;  /* 0x0000000c04667812 */ /* 0x040fe200078efcff */
[----:B------:R-:W-:Y:S01]  /*0a40*/  IMAD.HI.U32 R6, R7, R11, R6 ;  /* 0x0000000b07067227 */ /* 0x000fe200078e0006 */
[C---:B------:R-:W-:Y:S02]  /*0a50*/  LOP3.LUT R103, R4.reuse, 0x8, RZ, 0xfc, !PT ;  /* 0x0000000804677812 */ /* 0x040fe400078efcff */
[----:B------:R-:W-:Y:S01]  /*0a60*/  LOP3.LUT R104, R4, 0x4, RZ, 0xfc, !PT ;  /* 0x0000000404687812 */ /* 0x000fe200078efcff */
[----:B------:R-:W-:Y:S02]  /*0a70*/  IMAD.MOV.U32 R11, RZ, RZ, R14 ;  /* 0x000000ffff0b7224 */ /* 0x000fe400078e000e */
[----:B------:R-:W-:-:S02]  /*0a80*/  @!P0 IMAD.IADD R13, R13, 0x1, -R12 ;  /* 0x000000010d0d8824 */ /* 0x000fc400078e0a0c */
[----:B------:R-:W-:-:S03]  /*0a90*/  IMAD.HI.U32 R5, R6, R11, RZ ;  /* 0x0000000b06057227 */ /* 0x000fc600078e00ff */
[----:B------:R-:W-:Y:S01]  /*0aa0*/  ISETP.GT.U32.AND P0, PT, R12, R13, PT ;  /* 0x0000000d0c00720c */ /* 0x000fe20003f04070 */
[----:B------:R-:W-:Y:S02]  /*0ab0*/  IMAD.MOV R5, RZ, RZ, -R5 ;  /* 0x000000ffff057224 */ /* 0x000fe400078e0a05 */
[----:B------:R-:W-:-:S04]  /*0ac0*/  IMAD.HI.U32 R7, R6, R15, RZ ;  /* 0x0000000f06077227 */ /* 0x000fc800078e00ff */
[----:B------:R-:W-:Y:S02]  /*0ad0*/  VIADD R14, R9, 0xc ;  /* 0x0000000c090e7836 */ /* 0x000fe40000000000 */
[C---:B------:R-:W-:Y:S02]  /*0ae0*/  IMAD R0, R34.reuse, R5, R11 ;  /* 0x0000000522007224 */ /* 0x040fe400078e020b */
[----:B------:R-:W-:Y:S01]  /*0af0*/  IMAD.MOV R7, RZ, RZ, -R7 ;  /* 0x000000ffff077224 */ /* 0x000fe200078e0a07 */
[----:B------:R-:W-:Y:S01]  /*0b00*/  IABS R17, R14 ;  /* 0x0000000e00117213 */ /* 0x000fe20000000000 */
[----:B------:R-:W-:Y:S01]  /*0b10*/  @!P0 IMAD.IADD R13, R13, 0x1, -R12 ;  /* 0x000000010d0d8824 */ /* 0x000fe200078e0a0c */
[C---:B------:R-:W-:Y:S01]  /*0b20*/  ISETP.GT.U32.AND P2, PT, R34.reuse, R0, PT ;  /* 0x000000002200720c */ /* 0x040fe20003f44070 */
[----:B------:R-:W-:Y:S01]  /*0b30*/  IMAD R5, R34, R7, R15 ;  /* 0x0000000722057224 */ /* 0x000fe200078e020f */
[----:B------:R-:W-:Y:S01]  /*0b40*/  ISETP.GE.AND P0, PT, R3, RZ, PT ;  /* 0x000000ff0300720c */ /* 0x000fe20003f06270 */
[----:B------:R-:W-:-:S03]  /*0b50*/  IMAD.HI.U32 R10, R6, R17, RZ ;  /* 0x00000011060a7227 */ /* 0x000fc600078e00ff */
[----:B------:R-:W-:Y:S01]  /*0b60*/  ISETP.GT.U32.AND P6, PT, R34, R5, PT ;  /* 0x000000052200720c */ /* 0x000fe20003fc4070 */
[----:B------:R-:W-:-:S04]  /*0b70*/  IMAD.HI.U32 R11, R6, R19, RZ ;  /* 0x00000013060b7227 */ /* 0x000fc800078e00ff */
[----:B------:R-:W-:Y:S02]  /*0b80*/  IMAD.MOV R10, RZ, RZ, -R10 ;  /* 0x000000ffff0a7224 */ /* 0x000fe400078e0a0a */
[----:B------:R-:W-:Y:S02]  /*0b90*/  IMAD.MOV.U32 R30, RZ, RZ, R13 ;  /* 0x000000ffff1e7224 */ /* 0x000fe400078e000d */
[----:B------:R-:W-:Y:S02]  /*0ba0*/  VIADD R7, R9, 0xd ;  /* 0x0000000d09077836 */ /* 0x000fe40000000000 */
[----:B------:R-:W-:Y:S02]  /*0bb0*/  IMAD.MOV R11, RZ, RZ, -R11 ;  /* 0x000000ffff0b7224 */ /* 0x000fe400078e0a0b */
[----:B------:R-:W-:Y:S01]  /*0bc0*/  IMAD R10, R34, R10, R17 ;  /* 0x0000000a220a7224 */ /* 0x000fe200078e0211 */
[----:B------:R-:W-:Y:S01]  /*0bd0*/  IABS R15, R7 ;  /* 0x00000007000f7213 */ /* 0x000fe20000000000 */
[----:B------:R-:W-:Y:S01]  /*0be0*/  @!P2 IMAD.IADD R0, R0, 0x1, -R34 ;  /* 0x000000010000a824 */ /* 0x000fe200078e0a22 */
[----:B------:R-:W-:Y:S01]  /*0bf0*/  ISETP.GE.AND P3, PT, R7, RZ, PT ;  /* 0x000000ff0700720c */ /* 0x000fe20003f66270 */
[----:B------:R-:W-:Y:S01]  /*0c00*/  @!P0 IMAD.MOV R30, RZ, RZ, -R30 ;  /* 0x000000ffff1e8224 */ /* 0x000fe200078e0a1e */
[----:B------:R-:W-:Y:S01]  /*0c10*/  @!P4 LOP3.LUT R30, RZ, R20, RZ, 0x33, !PT ;  /* 0x00000014ff1ec212 */ /* 0x000fe200078e33ff */
[C---:B------:R-:W-:Y:S01]  /*0c20*/  IMAD R11, R34.reuse, R11, R19 ;  /* 0x0000000b220b7224 */ /* 0x040fe200078e0213 */
[C---:B------:R-:W-:Y:S01]  /*0c30*/  ISETP.GT.U32.AND P4, PT, R34.reuse, R10, PT ;  /* 0x0000000a2200720c */ /* 0x040fe20003f84070 */
[----:B------:R-:W-:Y:S01]  /*0c40*/  @!P6 IMAD.IADD R5, R5, 0x1, -R34 ;  /* 0x000000010505e824 */ /* 0x000fe200078e0a22 */
[----:B------:R-:W-:Y:S01]  /*0c50*/  ISETP.GT.U32.AND P2, PT, R34, R0, PT ;  /* 0x000000002200720c */ /* 0x000fe20003f44070 */
[----:B------:R-:W-:Y:S01]  /*0c60*/  IMAD.HI.U32 R7, R6, R15, RZ ;  /* 0x0000000f06077227 */ /* 0x000fe200078e00ff */
[----:B------:R-:W-:-:S02]  /*0c70*/  ISETP.GT.U32.AND P6, PT, R34, R11, PT ;  /* 0x0000000b2200720c */ /* 0x000fc40003fc4070 */
[----:B------:R-:W-:Y:S01]  /*0c80*/  IABS R17, R28 ;  /* 0x0000001c00117213 */ /* 0x000fe20000000000 */
[----:B------:R-:W-:Y:S01]  /*0c90*/  IMAD.HI.U32 R12, R6, R23, RZ ;  /* 0x00000017060c7227 */ /* 0x000fe200078e00ff */
[----:B------:R-:W-:-:S03]  /*0ca0*/  IABS R19, R32 ;  /* 0x0000002000137213 */ /* 0x000fc60000000000 */
[----:B------:R-:W-:Y:S02]  /*0cb0*/  IMAD.MOV R7, RZ, RZ, -R7 ;  /* 0x000000ffff077224 */ /* 0x000fe400078e0a07 */
[----:B------:R-:W-:Y:S02]  /*0cc0*/  VIADD R20, R9, 0x9 ;  /* 0x0000000909147836 */ /* 0x000fe40000000000 */
[----:B------:R-:W-:Y:S02]  /*0cd0*/  IMAD R7, R34, R7, R15 ;  /* 0x0000000722077224 */ /* 0x000fe400078e020f */
[----:B------:R-:W-:Y:S01]  /*0ce0*/  IMAD.MOV R12, RZ, RZ, -R12 ;  /* 0x000000ffff0c7224 */ /* 0x000fe200078e0a0c */
[----:B------:R-:W-:Y:S01]  /*0cf0*/  IABS R15, R20 ;  /* 0x00000014000f7213 */ /* 0x000fe20000000000 */
[--C-:B------:R-:W-:Y:S01]  /*0d00*/  @!P4 IMAD.IADD R10, R10, 0x1, -R34.reuse ;  /* 0x000000010a0ac824 */ /* 0x100fe200078e0a22 */
[----:B------:R-:W-:Y:S01]  /*0d10*/  ISETP.GT.U32.AND P0, PT, R34, R7, PT ;  /* 0x000000072200720c */ /* 0x000fe20003f04070 */
[--C-:B------:R-:W-:Y:S01]  /*0d20*/  @!P2 IMAD.IADD R0, R0, 0x1, -R34.reuse ;  /* 0x000000010000a824 */ /* 0x100fe200078e0a22 */
[----:B------:R-:W-:Y:S01]  /*0d30*/  ISETP.GE.AND P2, PT, R14, RZ, PT ;  /* 0x000000ff0e00720c */ /* 0x000fe20003f46270 */
[C---:B------:R-:W-:Y:S01]  /*0d40*/  IMAD R13, R34.reuse, R12, R23 ;  /* 0x0000000c220d7224 */ /* 0x040fe200078e0217 */
[----:B------:R-:W-:Y:S01]  /*0d50*/  IABS R23, R33 ;  /* 0x0000002100177213 */ /* 0x000fe20000000000 */
[----:B------:R-:W-:Y:S01]  /*0d60*/  @!P6 IMAD.IADD R11, R11, 0x1, -R34 ;  /* 0x000000010b0be824 */ /* 0x000fe200078e0a22 */
[----:B------:R-:W-:Y:S01]  /*0d70*/  ISETP.GT.U32.AND P6, PT, R34, R10, PT ;  /* 0x0000000a2200720c */ /* 0x000fe20003fc4070 */
[----:B------:R-:W-:-:S02]  /*0d80*/  IMAD.MOV.U32 R12, RZ, RZ, R0 ;  /* 0x000000ffff0c7224 */ /* 0x000fc400078e0000 */
[----:B------:R-:W-:-:S04]  /*0d90*/  IMAD.HI.U32 R0, R6, R15, RZ ;  /* 0x0000000f06007227 */ /* 0x000fc800078e00ff */
[----:B------:R-:W-:Y:S02]  /*0da0*/  IMAD.MOV R0, RZ, RZ, -R0 ;  /* 0x000000ffff007224 */ /* 0x000fe400078e0a00 */
[----:B------:R-:W-:-:S04]  /*0db0*/  IMAD.HI.U32 R14, R6, R17, RZ ;  /* 0x00000011060e7227 */ /* 0x000fc800078e00ff */
[----:B------:R-:W-:Y:S02]  /*0dc0*/  IMAD R0, R34, R0, R15 ;  /* 0x0000000022007224 */ /* 0x000fe400078e020f */
[--C-:B------:R-:W-:Y:S02]  /*0dd0*/  @!P6 IMAD.IADD R10, R10, 0x1, -R34.reuse ;  /* 0x000000010a0ae824 */ /* 0x100fe400078e0a22 */
[----:B------:R-:W-:Y:S01]  /*0de0*/  @!P0 IMAD.IADD R7, R7, 0x1, -R34 ;  /* 0x0000000107078824 */ /* 0x000fe200078e0a22 */
[C---:B------:R-:W-:Y:S01]  /*0df0*/  ISETP.GT.U32.AND P6, PT, R34.reuse, R0, PT ;  /* 0x000000002200720c */ /* 0x040fe20003fc4070 */
[----:B------:R-:W-:Y:S01]  /*0e00*/  IMAD.MOV R15, RZ, RZ, -R14 ;  /* 0x000000ffff0f7224 */ /* 0x000fe200078e0a0e */
[----:B------:R-:W-:Y:S01]  /*0e10*/  ISETP.GT.U32.AND P0, PT, R34, R5, PT ;  /* 0x000000052200720c */ /* 0x000fe20003f04070 */
[----:B------:R-:W-:Y:S01]  /*0e20*/  IMAD.HI.U32 R14, R6, R19, RZ ;  /* 0x00000013060e7227 */ /* 0x000fe200078e00ff */
[----:B------:R-:W-:-:S03]  /*0e30*/  ISETP.GT.U32.AND P4, PT, R34, R7, PT ;  /* 0x000000072200720c */ /* 0x000fc60003f84070 */
[C---:B------:R-:W-:Y:S02]  /*0e40*/  IMAD R15, R34.reuse, R15, R17 ;  /* 0x0000000f220f7224 */ /* 0x040fe400078e0211 */
[----:B------:R-:W-:Y:S02]  /*0e50*/  IMAD.MOV R14, RZ, RZ, -R14 ;  /* 0x000000ffff0e7224 */ /* 0x000fe400078e0a0e */
[----:B------:R-:W-:Y:S01]  /*0e60*/  @!P1 IMAD.MOV R12, RZ, RZ, -R12 ;  /* 0x000000ffff0c9224 */ /* 0x000fe200078e0a0c */
[----:B------:R-:W-:Y:S01]  /*0e70*/  ISETP.GT.U32.AND P1, PT, R34, R11, PT ;  /* 0x0000000b2200720c */ /* 0x000fe20003f24070 */
[--C-:B------:R-:W-:Y:S01]  /*0e80*/  @!P6 IMAD.IADD R0, R0, 0x1, -R34.reuse ;  /* 0x000000010000e824 */ /* 0x100fe200078e0a22 */
[C---:B------:R-:W-:Y:S01]  /*0e90*/  ISETP.GT.U32.AND P6, PT, R34.reuse, R15, PT ;  /* 0x0000000f2200720c */ /* 0x040fe20003fc4070 */
[----:B------:R-:W-:Y:S01]  /*0ea0*/  IMAD R17, R34, R14, R19 ;  /* 0x0000000e22117224 */ /* 0x000fe200078e0213 */
[----:B------:R-:W-:Y:S01]  /*0eb0*/  IABS R14, R35 ;  /* 0x00000023000e7213 */ /* 0x000fe20000000000 */
[----:B------:R-:W-:Y:S01]  /*0ec0*/  @!P4 IMAD.IADD R7, R7, 0x1, -R34 ;  /* 0x000000010707c824 */ /* 0x000fe200078e0a22 */
[----:B------:R-:W-:Y:S01]  /*0ed0*/  ISETP.GE.AND P4, PT, R16, RZ, PT ;  /* 0x000000ff1000720c */ /* 0x000fe20003f86270 */
[----:B------:R-:W-:-:S04]  /*0ee0*/  IMAD.HI.U32 R16, R6, R23, RZ ;  /* 0x0000001706107227 */ /* 0x000fc800078e00ff */
[----:B------:R-:W-:Y:S02]  /*0ef0*/  IMAD.MOV R16, RZ, RZ, -R16 ;  /* 0x000000ffff107224 */ /* 0x000fe400078e0a10 */
[--C-:B------:R-:W-:Y:S01]  /*0f00*/  @!P1 IMAD.IADD R11, R11, 0x1, -R34.reuse ;  /* 0x000000010b0b9824 */ /* 0x100fe200078e0a22 */
[----:B------:R-:W-:Y:S01]  /*0f10*/  ISETP.GE.AND P1, PT, R18, RZ, PT ;  /* 0x000000ff1200720c */ /* 0x000fe20003f26270 */
[----:B------:R-:W-:Y:S01]  /*0f20*/  @!P6 IMAD.IADD R15, R15, 0x1, -R34 ;  /* 0x000000010f0fe824 */ /* 0x000fe200078e0a22 */
[C---:B------:R-:W-:Y:S01]  /*0f30*/  ISETP.GT.U32.AND P6, PT, R34.reuse, R17, PT ;  /* 0x000000112200720c */ /* 0x040fe20003fc4070 */
[----:B------:R-:W-:Y:S02]  /*0f40*/  IMAD R19, R34, R16, R23 ;  /* 0x0000001022137224 */ /* 0x000fe400078e0217 */
[----:B------:R-:W-:-:S04]  /*0f50*/  IMAD.HI.U32 R16, R6, R25, RZ ;  /* 0x0000001906107227 */ /* 0x000fc800078e00ff */
[----:B------:R-:W-:Y:S02]  /*0f60*/  IMAD.MOV R16, RZ, RZ, -R16 ;  /* 0x000000ffff107224 */ /* 0x000fe400078e0a10 */
[----:B------:R-:W-:Y:S02]  /*0f70*/  IMAD.MOV.U32 R18, RZ, RZ, R10 ;  /* 0x000000ffff127224 */ /* 0x000fe400078e000a */
[C---:B------:R-:W-:Y:S02]  /*0f80*/  IMAD R25, R34.reuse, R16, R25 ;  /* 0x0000001022197224 */ /* 0x040fe400078e0219 */
[----:B------:R-:W-:Y:S01]  /*0f90*/  @!P6 IMAD.IADD R17, R17, 0x1, -R34 ;  /* 0x000000011111e824 */ /* 0x000fe200078e0a22 */
[C---:B------:R-:W-:Y:S01]  /*0fa0*/  ISETP.GT.U32.AND P6, PT, R34.reuse, R0, PT ;  /* 0x000000002200720c */ /* 0x040fe20003fc4070 */
[----:B------:R-:W-:Y:S02]  /*0fb0*/  IMAD.MOV.U32 R16, RZ, RZ, R7 ;  /* 0x000000ffff107224 */ /* 0x000fe400078e0007 */
[----:B------:R-:W-:Y:S01]  /*0fc0*/  @!P2 IMAD.MOV R18, RZ, RZ, -R18 ;  /* 0x000000ffff12a224 */ /* 0x000fe200078e0a12 */
[----:B------:R-:W-:Y:S01]  /*0fd0*/  ISETP.GT.U32.AND P2, PT, R34, R15, PT ;  /* 0x0000000f2200720c */ /* 0x000fe20003f44070 */
[----:B------:R-:W-:-:S04]  /*0fe0*/  IMAD.HI.U32 R22, R6, R27, RZ ;  /* 0x0000001b06167227 */ /* 0x000fc800078e00ff */
[----:B------:R-:W-:Y:S01]  /*0ff0*/  @!P0 IMAD.IADD R5, R5, 0x1, -R34 ;  /* 0x0000000105058824 */ /* 0x000fe200078e0a22 */
[C---:B------:R-:W-:Y:S01]  /*1000*/  ISETP.GT.U32.AND P0, PT, R34.reuse, R13, PT ;  /* 0x0000000d2200720c */ /* 0x040fe20003f04070 */
[----:B------:R-:W-:Y:S02]  /*1010*/  IMAD.MOV.U32 R23, RZ, RZ, R14 ;  /* 0x000000ffff177224 */ /* 0x000fe400078e000e */
[----:B------:R-:W-:Y:S01]  /*1020*/  @!P3 IMAD.MOV R16, RZ, RZ, -R16 ;  /* 0x000000ffff10b224 */ /* 0x000fe200078e0a10 */
[----:B------:R-:W-:Y:S01]  /*1030*/  ISETP.GT.U32.AND P3, PT, R34, R17, PT ;  /* 0x000000112200720c */ /* 0x000fe20003f64070 */
[----:B------:R-:W-:Y:S02]  /*1040*/  IMAD.MOV R22, RZ, RZ, -R22 ;  /* 0x000000ffff167224 */ /* 0x000fe400078e0a16 */
[----:B------:R-:W-:-:S04]  /*1050*/  IMAD.HI.U32 R14, R6, R23, RZ ;  /* 0x00000017060e7227 */ /* 0x000fc800078e00ff */
[C---:B------:R-:W-:Y:S02]  /*1060*/  IMAD R26, R34.reuse, R22, R27 ;  /* 0x00000016221a7224 */ /* 0x040fe400078e021b */
[----:B------:R-:W-:Y:S02]  /*1070*/  IMAD.MOV R14, RZ, RZ, -R14 ;  /* 0x000000ffff0e7224 */ /* 0x000fe400078e0a0e */
[--C-:B------:R-:W-:Y:S01]  /*1080*/  @!P2 IMAD.IADD R15, R15, 0x1, -R34.reuse ;  /* 0x000000010f0fa824 */ /* 0x100fe200078e0a22 */
[C---:B------:R-:W-:Y:S01]  /*1090*/  ISETP.GT.U32.AND P2, PT, R34.reuse, R26, PT ;  /* 0x0000001a2200720c */ /* 0x040fe20003f44070 */
[----:B------:R-:W-:Y:S02]  /*10a0*/  IMAD R23, R34, R14, R23 ;  /* 0x0000000e22177224 */ /* 0x000fe400078e0217 */
[----:B------:R-:W-:Y:S01]  /*10b0*/  @!P0 IMAD.IADD R13, R13, 0x1, -R34 ;  /* 0x000000010d0d8824 */ /* 0x000fe200078e0a22 */
[----:B------:R-:W-:Y:S01]  /*10c0*/  ISETP.GE.AND P0, PT, R20, RZ, PT ;  /* 0x000000ff1400720c */ /* 0x000fe20003f06270 */
[----:B------:R-:W-:-:S02]  /*10d0*/  IMAD.MOV.U32 R14, RZ, RZ, R5 ;  /* 0x000000ffff0e7224 */ /* 0x000fc400078e0005 */
[----:B------:R-:W-:Y:S01]  /*10e0*/  @!P3 IMAD.IADD R17, R17, 0x1, -R34 ;  /* 0x000000011111b824 */ /* 0x000fe200078e0a22 */
[----:B------:R-:W-:Y:S01]  /*10f0*/  ISETP.GE.AND P3, PT, R28, RZ, PT ;  /* 0x000000ff1c00720c */ /* 0x000fe20003f66270 */
[----:B------:R-:W-:-:S04]  /*1100*/  IMAD.HI.U32 R24, R6, R29, RZ ;  /* 0x0000001d06187227 */ /* 0x000fc800078e00ff */
[----:B------:R-:W-:Y:S01]  /*1110*/  @!P5 IMAD.MOV R14, RZ, RZ, -R14 ;  /* 0x000000ffff0ed224 */ /* 0x000fe200078e0a0e */
[C---:B------:R-:W-:Y:S01]  /*1120*/  ISETP.GT.U32.AND P5, PT, R34.reuse, R13, PT ;  /* 0x0000000d2200720c */ /* 0x040fe20003fa4070 */
[----:B------:R-:W-:Y:S02]  /*1130*/  IMAD.MOV.U32 R20, RZ, RZ, R11 ;  /* 0x000000ffff147224 */ /* 0x000fe400078e000b */
[----:B------:R-:W-:Y:S02]  /*1140*/  IMAD.MOV R24, RZ, RZ, -R24 ;  /* 0x000000ffff187224 */ /* 0x000fe400078e0a18 */
[----:B------:R-:W-:Y:S01]  /*1150*/  @!P4 IMAD.MOV R20, RZ, RZ, -R20 ;  /* 0x000000ffff14c224 */ /* 0x000fe200078e0a14 */
[C---:B------:R-:W-:Y:S01]  /*1160*/  ISETP.GT.U32.AND P4, PT, R34.reuse, R19, PT ;  /* 0x000000132200720c */ /* 0x040fe20003f84070 */
[----:B------:R-:W-:Y:S01]  /*1170*/  IMAD R27, R34, R24, R29 ;  /* 0x00000018221b7224 */ /* 0x000fe200078e021d */
[----:B------:R-:W-:Y:S01]  /*1180*/  IABS R29, R9 ;  /* 0x00000009001d7213 */ /* 0x000fe20000000000 */
[----:B------:R-:W-:Y:S01]  /*1190*/  @!P2 IMAD.IADD R26, R26, 0x1, -R34 ;  /* 0x000000011a1aa824 */ /* 0x000fe200078e0a22 */
[----:B------:R-:W-:Y:S01]  /*11a0*/  ISETP.GE.AND P2, PT, R33, RZ, PT ;  /* 0x000000ff2100720c */ /* 0x000fe20003f46270 */
[----:B------:R-:W-:-:S04]  /*11b0*/  IMAD.HI.U32 R5, R6, R31, RZ ;  /* 0x0000001f06057227 */ /* 0x000fc800078e00ff */
[----:B------:R-:W-:Y:S01]  /*11c0*/  @!P6 IMAD.IADD R0, R0, 0x1, -R34 ;  /* 0x000000010000e824 */ /* 0x000fe200078e0a22 */
[C---:B------:R-:W-:Y:S01]  /*11d0*/  ISETP.GT.U32.AND P6, PT, R34.reuse, R25, PT ;  /* 0x000000192200720c */ /* 0x040fe20003fc4070 */
[----:B------:R-:W-:Y:S01]  /*11e0*/  @!P3 IMAD.MOV R15, RZ, RZ, -R15 ;  /* 0x000000ffff0fb224 */ /* 0x000fe200078e0a0f */
[----:B------:R-:W-:Y:S01]  /*11f0*/  ISETP.GT.U32.AND P3, PT, R34, R26, PT ;  /* 0x0000001a2200720c */ /* 0x000fe20003f64070 */
[----:B------:R-:W-:Y:S02]  /*1200*/  IMAD.MOV R5, RZ, RZ, -R5 ;  /* 0x000000ffff057224 */ /* 0x000fe400078e0a05 */
[----:B------:R-:W-:-:S04]  /*1210*/  IMAD.HI.U32 R6, R6, R29, RZ ;  /* 0x0000001d06067227 */ /* 0x000fc800078e00ff */
[----:B------:R-:W-:Y:S01]  /*1220*/  @!P5 IMAD.IADD R13, R13, 0x1, -R34 ;  /* 0x000000010d0dd824 */ /* 0x000fe200078e0a22 */
[C---:B------:R-:W-:Y:S01]  /*1230*/  ISETP.GT.U32.AND P5, PT, R34.reuse, R23, PT ;  /* 0x000000172200720c */ /* 0x040fe20003fa4070 */
[C---:B------:R-:W-:Y:S01]  /*1240*/  IMAD R28, R34.reuse, R5, R31 ;  /* 0x00000005221c7224 */ /* 0x040fe200078e021f */
[----:B------:R-:W-:Y:S01]  /*1250*/  SHF.R.S32.HI R5, RZ, 0x1f, R8 ;  /* 0x0000001fff057819 */ /* 0x000fe20000011408 */
[----:B------:R-:W-:Y:S02]  /*1260*/  IMAD.MOV R6, RZ, RZ, -R6 ;  /* 0x000000ffff067224 */ /* 0x000fe400078e0a06 */
[----:B------:R-:W-:Y:S01]  /*1270*/  @!P4 IMAD.IADD R19, R19, 0x1, -R34 ;  /* 0x000000011313c824 */ /* 0x000fe200078e0a22 */
[----:B------:R-:W-:Y:S01]  /*1280*/  ISETP.GT.U32.AND P4, PT, R34, R27, PT ;  /* 0x0000001b2200720c */ /* 0x000fe20003f84070 */
[----:B------:R-:W-:Y:S01]  /*1290*/  IMAD.MOV.U32 R22, RZ, RZ, R13 ;  /* 0x000000ffff167224 */ /* 0x000fe200078e000d */
[----:B------:R-:W-:Y:S01]  /*12a0*/  SHF.R.S32.HI R13, RZ, 0x6, R2 ;  /* 0x00000006ff0d7819 */ /* 0x000fe20000011402 */
[----:B------:R-:W-:-:S02]  /*12b0*/  IMAD.SHL.U32 R10, R2, 0x40, RZ ;  /* 0x00000040020a7824 */ /* 0x000fc400078e00ff */
[----:B------:R-:W-:Y:S02]  /*12c0*/  IMAD.SHL.U32 R7, R2, 0x8, RZ ;  /* 0x0000000802077824 */ /* 0x000fe400078e00ff */
[----:B------:R-:W-:Y:S01]  /*12d0*/  IMAD.MOV.U32 R24, RZ, RZ, R0 ;  /* 0x000000ffff187224 */ /* 0x000fe200078e0000 */
[----:B------:R-:W-:Y:S01]  /*12e0*/  LEA.HI R0, R5, R8, RZ, 0x7 ;  /* 0x0000000805007211 */ /* 0x000fe200078f38ff */
[----:B------:R-:W-:Y:S01]  /*12f0*/  IMAD R29, R34, R6, R29 ;  /* 0x00000006221d7224 */ /* 0x000fe200078e021d */
[----:B------:R-:W-:Y:S01]  /*1300*/  LOP3.LUT R5, R2, 0x40, RZ, 0xc0, !PT ;  /* 0x0000004002057812 */ /* 0x000fe200078ec0ff */
[----:B------:R-:W-:Y:S01]  /*1310*/  @!P1 IMAD.MOV R22, RZ, RZ, -R22 ;  /* 0x000000ffff169224 */ /* 0x000fe200078e0a16 */
[----:B------:R-:W-:Y:S01]  /*1320*/  ISETP.GT.U32.AND P1, PT, R34, R19, PT ;  /* 0x000000132200720c */ /* 0x000fe20003f24070 */
[--C-:B------:R-:W-:Y:S01]  /*1330*/  @!P6 IMAD.IADD R25, R25, 0x1, -R34.reuse ;  /* 0x000000011919e824 */ /* 0x100fe200078e0a22 */
[----:B------:R-:W-:Y:S01]  /*1340*/  LOP3.LUT R6, R2, 0x7, RZ, 0xc0, !PT ;  /* 0x0000000702067812 */ /* 0x000fe200078ec0ff */
[--C-:B------:R-:W-:Y:S01]  /*1350*/  @!P3 IMAD.IADD R26, R26, 0x1, -R34.reuse ;  /* 0x000000011a1ab824 */ /* 0x100fe200078e0a22 */
[----:B------:R-:W-:Y:S01]  /*1360*/  LOP3.LUT R31, R10, 0x800, RZ, 0xc0, !PT ;  /* 0x000008000a1f7812 */ /* 0x000fe200078ec0ff */
[----:B------:R-:W-:Y:S01]  /*1370*/  IMAD.SHL.U32 R8, R2, 0x2, RZ ;  /* 0x0000000202087824 */ /* 0x000fe200078e00ff */
[----:B------:R-:W-:Y:S01]  /*1380*/  ISETP.GT.U32.AND P6, PT, R34, R28, PT ;  /* 0x0000001c2200720c */ /* 0x000fe20003fc4070 */
[--C-:B------:R-:W-:Y:S01]  /*1390*/  @!P5 IMAD.IADD R23, R23, 0x1, -R34.reuse ;  /* 0x000000011717d824 */ /* 0x100fe200078e0a22 */
[----:B------:R-:W-:Y:S01]  /*13a0*/  LOP3.LUT R11, R7, 0x30, RZ, 0xc0, !PT ;  /* 0x00000030070b7812 */ /* 0x000fe200078ec0ff */
[----:B------:R-:W-:Y:S01]  /*13b0*/  IMAD R33, R6, 0x100, R31 ;  /* 0x0000010006217824 */ /* 0x000fe200078e021f */
[----:B------:R-:W-:Y:S01]  /*13c0*/  ISETP.GT.U32.AND P3, PT, R34, R29, PT ;  /* 0x0000001d2200720c */ /* 0x000fe20003f64070 */
[----:B------:R-:W-:Y:S01]  /*13d0*/  IMAD.SHL.U32 R31, R6, 0x10, RZ ;  /* 0x00000010061f7824 */ /* 0x000fe200078e00ff */
[----:B------:R-:W-:Y:S01]  /*13e0*/  SHF.R.U32.HI R7, RZ, 0x1, R5 ;  /* 0x00000001ff077819 */ /* 0x000fe20000011605 */
[--C-:B------:R-:W-:Y:S01]  /*13f0*/  @!P1 IMAD.IADD R19, R19, 0x1, -R34.reuse ;  /* 0x0000000113139824 */ /* 0x100fe200078e0a22 */
[----:B------:R-:W-:Y:S01]  /*1400*/  ISETP.GE.AND P5, PT, R32, RZ, PT ;  /* 0x000000ff2000720c */ /* 0x000fe20003fa6270 */
[----:B------:R-:W-:Y:S01]  /*1410*/  @!P4 IMAD.IADD R27, R27, 0x1, -R34 ;  /* 0x000000011b1bc824 */ /* 0x000fe200078e0a22 */
[----:B------:R-:W-:Y:S01]  /*1420*/  SGXT R10, R13, 0x1 ;  /* 0x000000010d0a781a */ /* 0x000fe20000000200 */
[----:B------:R-:W-:Y:S01]  /*1430*/  IMAD R13, R6, 0x40, R11 ;  /* 0x00000040060d7824 */ /* 0x000fe200078e020b */
[----:B------:R-:W-:Y:S01]  /*1440*/  LOP3.LUT R32, R7, 0x10, R8, 0xf8, !PT ;  /* 0x0000001007207812 */ /* 0x000fe200078ef808 */
[----:B------:R-:W-:Y:S01]  /*1450*/  IMAD.SHL.U32 R6, R2, 0x20, RZ ;  /* 0x0000002002067824 */ /* 0x000fe200078e00ff */
[----:B------:R-:W-:Y:S01]  /*1460*/  LOP3.LUT R11, R10, 0x90, RZ, 0xc0, !PT ;  /* 0x000000900a0b7812 */ /* 0x000fe200078ec0ff */
[--C-:B------:R-:W-:Y:S01]  /*1470*/  @!P6 IMAD.IADD R28, R28, 0x1, -R34.reuse ;  /* 0x000000011c1ce824 */ /* 0x100fe200078e0a22 */
[----:B------:R-:W-:Y:S01]  /*1480*/  LOP3.LUT R32, R13, R32, RZ, 0x3c, !PT ;  /* 0x000000200d207212 */ /* 0x000fe200078e3cff */
[----:B------:R-:W-:Y:S01]  /*1490*/  @!P3 IMAD.IADD R29, R29, 0x1, -R34 ;  /* 0x000000011d1db824 */ /* 0x000fe200078e0a22 */
[----:B------:R-:W-:Y:S01]  /*14a0*/  LOP3.LUT R13, R6, 0x200, RZ, 0xc0, !PT ;  /* 0x00000200060d7812 */ /* 0x000fe200078ec0ff */
[----:B------:R-:W-:Y:S01]  /*14b0*/  @!P2 IMAD.MOV R19, RZ, RZ, -R19 ;  /* 0x000000ffff13a224 */ /* 0x000fe200078e0a13 */
[----:B------:R-:W-:Y:S01]  /*14c0*/  LOP3.LUT R10, R31, 0x30, R8, 0x78, !PT ;  /* 0x000000301f0a7812 */ /* 0x000fe200078e7808 */
[----:B------:R-:W-:Y:S01]  /*14d0*/  @!P0 IMAD.MOV R24, RZ, RZ, -R24 ;  /* 0x000000ffff188224 */ /* 0x000fe200078e0a18 */
[----:B------:R-:W-:Y:S01]  /*14e0*/  LOP3.LUT R8, R11, 0x7e, R8, 0x78, !PT ;  /* 0x0000007e0b087812 */ /* 0x000fe200078e7808 */
[----:B------:R-:W-:Y:S01]  /*14f0*/  @!P5 IMAD.MOV R17, RZ, RZ, -R17 ;  /* 0x000000ffff11d224 */ /* 0x000fe200078e0a11 */
[----:B------:R-:W-:Y:S01]  /*1500*/  IADD3 R11, R32, UR4, R13 ;  /* 0x00000004200b7c10 */ /* 0x000fe2000fffe00d */
[----:B------:R-:W-:Y:S01]  /*1510*/  IMAD R30, R30, UR5, RZ ;  /* 0x000000051e1e7c24 */ /* 0x000fe2000f8e02ff */
[----:B------:R-:W-:Y:S01]  /*1520*/  ISETP.NE.AND P2, PT, R21, RZ, PT ;  /* 0x000000ff1500720c */ /* 0x000fe20003f45270 */
[----:B------:R-:W-:Y:S01]  /*1530*/  IMAD.IADD R10, R33, 0x1, R10 ;  /* 0x00000001210a7824 */ /* 0x000fe200078e020a */
[----:B------:R-:W-:Y:S01]  /*1540*/  LOP3.LUT R13, RZ, R21, RZ, 0x33, !PT ;  /* 0x00000015ff0d7212 */ /* 0x000fe200078e33ff */
[----:B------:R-:W-:Y:S01]  /*1550*/  ULDC UR5, c[0x0][0x230] ;  /* 0x00008c0000057ab9 */ /* 0x000fe20000000800 */
[----:B------:R-:W0:Y:S01]  /*1560*/  LDC R21, c[0x0][0x240] ;  /* 0x00009000ff157b82 */ /* 0x000e220000000800 */
[----:B------:R-:W-:-:S02]  /*1570*/  ISETP.GT.U32.AND P4, PT, R34, R23, PT ;  /* 0x000000172200720c */ /* 0x000fc40003f84070 */
[C---:B------:R-:W-:Y:S02]  /*1580*/  ISETP.GT.U32.AND P0, PT, R34.reuse, R25, PT ;  /* 0x000000192200720c */ /* 0x040fe40003f04070 */
[C---:B------:R-:W-:Y:S02]  /*1590*/  ISETP.GT.U32.AND P5, PT, R34.reuse, R27, PT ;  /* 0x0000001b2200720c */ /* 0x040fe40003fa4070 */
[C---:B------:R-:W-:Y:S02]  /*15a0*/  ISETP.GT.U32.AND P6, PT, R34.reuse, R28, PT ;  /* 0x0000001c2200720c */ /* 0x040fe40003fc4070 */
[----:B------:R-:W-:Y:S02]  /*15b0*/  ISETP.GT.U32.AND P3, PT, R34, R29, PT ;  /* 0x0000001d2200720c */ /* 0x000fe40003f64070 */
[----:B------:R-:W-:Y:S02]  /*15c0*/  ISETP.GE.AND P1, PT, R35, RZ, PT ;  /* 0x000000ff2300720c */ /* 0x000fe40003f26270 */
[----:B------:R-:W-:Y:S01]  /*15d0*/  SEL R18, R13, R18, !P2 ;  /* 0x000000120d127207 */ /* 0x000fe20005000000 */
[--C-:B------:R-:W-:Y:S01]  /*15e0*/  @!P4 IMAD.IADD R23, R23, 0x1, -R34.reuse ;  /* 0x000000011717c824 */ /* 0x100fe200078e0a22 */
[----:B------:R-:W-:Y:S01]  /*15f0*/  ISETP.GE.AND P4, PT, R36, RZ, PT ;  /* 0x000000ff2400720c */ /* 0x000fe20003f86270 */
[--C-:B------:R-:W-:Y:S01]  /*1600*/  @!P0 IMAD.IADD R25, R25, 0x1, -R34.reuse ;  /* 0x0000000119198824 */ /* 0x100fe200078e0a22 */
[----:B------:R-:W-:Y:S01]  /*1610*/  ISETP.GE.AND P0, PT, R37, RZ, PT ;  /* 0x000000ff2500720c */ /* 0x000fe20003f06270 */
[--C-:B------:R-:W-:Y:S01]  /*1620*/  @!P5 IMAD.IADD R27, R27, 0x1, -R34.reuse ;  /* 0x000000011b1bd824 */ /* 0x100fe200078e0a22 */
[----:B------:R-:W-:Y:S01]  /*1630*/  ISETP.GE.AND P5, PT, R38, RZ, PT ;  /* 0x000000ff2600720c */ /* 0x000fe20003fa6270 */
[--C-:B------:R-:W-:Y:S01]  /*1640*/  @!P6 IMAD.IADD R28, R28, 0x1, -R34.reuse ;  /* 0x000000011c1ce824 */ /* 0x100fe200078e0a22 */
[----:B------:R-:W-:Y:S01]  /*1650*/  ISETP.GE.AND P6, PT, R39, RZ, PT ;  /* 0x000000ff2700720c */ /* 0x000fe20003fc6270 */
[----:B------:R-:W-:Y:S01]  /*1660*/  @!P3 IMAD.IADD R29, R29, 0x1, -R34 ;  /* 0x000000011d1db824 */ /* 0x000fe200078e0a22 */
[----:B------:R-:W-:Y:S01]  /*1670*/  ISETP.GE.AND P3, PT, R9, RZ, PT ;  /* 0x000000ff0900720c */ /* 0x000fe20003f66270 */
[----:B0-----:R-:W-:Y:S01]  /*1680*/  IMAD R18, R18, R21, RZ ;  /* 0x0000001512127224 */ /* 0x001fe200078e02ff */
[C---:B------:R-:W-:Y:S01]  /*1690*/  SEL R19, R13.reuse, R19, !P2 ;  /* 0x000000130d137207 */ /* 0x040fe20005000000 */
[----:B------:R-:W-:Y:S01]  /*16a0*/  @!P1 IMAD.MOV R23, RZ, RZ, -R23 ;  /* 0x000000ffff179224 */ /* 0x000fe200078e0a17 */
[C---:B------:R-:W-:Y:S01]  /*16b0*/  SEL R12, R13.reuse, R12, !P2 ;  /* 0x0000000c0d0c7207 */ /* 0x040fe20005000000 */
[----:B------:R-:W-:Y:S01]  /*16c0*/  @!P4 IMAD.MOV R25, RZ, RZ, -R25 ;  /* 0x000000ffff19c224 */ /* 0x000fe200078e0a19 */
[C---:B------:R-:W-:Y:S01]  /*16d0*/  SEL R14, R13.reuse, R14, !P2 ;  /* 0x0000000e0d0e7207 */ /* 0x040fe20005000000 */
[----:B------:R-:W-:Y:S01]  /*16e0*/  @!P0 IMAD.MOV R26, RZ, RZ, -R26 ;  /* 0x000000ffff1a8224 */ /* 0x000fe200078e0a1a */
[C---:B------:R-:W-:Y:S01]  /*16f0*/  SEL R16, R13.reuse, R16, !P2 ;  /* 0x000000100d107207 */ /* 0x040fe20005000000 */
[----:B------:R-:W-:Y:S01]  /*1700*/  @!P5 IMAD.MOV R27, RZ, RZ, -R27 ;  /* 0x000000ffff1bd224 */ /* 0x000fe200078e0a1b */
[----:B--2---:R-:W-:Y:S01]  /*1710*/  LEA R108, P5, R18, R50, 0x1 ;  /* 0x00000032126c7211 */ /* 0x004fe200078a08ff */
[----:B------:R-:W-:Y:S01]  /*1720*/  @!P6 IMAD.MOV R28, RZ, RZ, -R28 ;  /* 0x000000ffff1ce224 */ /* 0x000fe200078e0a1c */
[C---:B------:R-:W-:Y:S01]  /*1730*/  SEL R20, R13.reuse, R20, !P2 ;  /* 0x000000140d147207 */ /* 0x040fe20005000000 */
[----:B------:R-:W-:Y:S01]  /*1740*/  @!P3 IMAD.MOV R29, RZ, RZ, -R29 ;  /* 0x000000ffff1db224 */ /* 0x000fe200078e0a1d */
[----:B------:R-:W-:Y:S01]  /*1750*/  SEL R22, R13, R22, !P2 ;  /* 0x000000160d167207 */ /* 0x000fe20005000000 */
[-C--:B------:R-:W-:Y:S01]  /*1760*/  IMAD R19, R19, R21.reuse, RZ ;  /* 0x0000001513137224 */ /* 0x080fe200078e02ff */
[C---:B------:R-:W-:Y:S01]  /*1770*/  SEL R24, R13.reuse, R24, !P2 ;  /* 0x000000180d187207 */ /* 0x040fe20005000000 */
[----:B------:R-:W-:Y:S01]  /*1780*/  IMAD R12, R12, R21, RZ ;  /* 0x000000150c0c7224 */ /* 0x000fe200078e02ff */
[C---:B------:R-:W-:Y:S01]  /*1790*/  SEL R15, R13.reuse, R15, !P2 ;  /* 0x0000000f0d0f7207 */ /* 0x040fe20005000000 */
[----:B------:R-:W-:Y:S01]  /*17a0*/  IMAD R14, R14, R21, RZ ;  /* 0x000000150e0e7224 */ /* 0x000fe200078e02ff */
[C---:B------:R-:W-:Y:S01]  /*17b0*/  SEL R17, R13.reuse, R17, !P2 ;  /* 0x000000110d117207 */ /* 0x040fe20005000000 */
[----:B------:R-:W-:Y:S01]  /*17c0*/  IMAD R16, R16, R21, RZ ;  /* 0x0000001510107224 */ /* 0x000fe200078e02ff */
[C---:B------:R-:W-:Y:S01]  /*17d0*/  SEL R23, R13.reuse, R23, !P2 ;  /* 0x000000170d177207 */ /* 0x040fe20005000000 */
[----:B------:R-:W-:Y:S01]  /*17e0*/  IMAD R20, R20, R21, RZ ;  /* 0x0000001514147224 */ /* 0x000fe200078e02ff */
[C---:B------:R-:W-:Y:S01]  /*17f0*/  SEL R25, R13.reuse, R25, !P2 ;  /* 0x000000190d197207 */ /* 0x040fe20005000000 */
[-C--:B------:R-:W-:Y:S01]  /*1800*/  IMAD R22, R22, R21.reuse, RZ ;  /* 0x0000001516167224 */ /* 0x080fe200078e02ff */
[C---:B------:R-:W-:Y:S01]  /*1810*/  SEL R26, R13.reuse, R26, !P2 ;  /* 0x0000001a0d1a7207 */ /* 0x040fe20005000000 */
[----:B------:R-:W-:Y:S01]  /*1820*/  IMAD R24, R24, R21, RZ ;  /* 0x0000001518187224 */ /* 0x000fe200078e02ff */
[----:B------:R-:W-:Y:S01]  /*1830*/  SEL R27, R13, R27, !P2 ;  /* 0x0000001b0d1b7207 */ /* 0x000fe20005000000 */
[-C--:B------:R-:W-:Y:S01]  /*1840*/  IMAD R15, R15, R21.reuse, RZ ;  /* 0x000000150f0f7224 */ /* 0x080fe200078e02ff */
[----:B------:R-:W-:Y:S01]  /*1850*/  SEL R28, R13, R28, !P2 ;  /* 0x0000001c0d1c7207 */ /* 0x000fe20005000000 */
[----:B------:R-:W-:Y:S01]  /*1860*/  IMAD R17, R17, R21, RZ ;  /* 0x0000001511117224 */ /* 0x000fe200078e02ff */
[----:B------:R-:W-:Y:S01]  /*1870*/  LEA.HI.X.SX32 R109, R18, R51, 0x1, P5 ;  /* 0x00000033126d7211 */ /* 0x000fe200028f0eff */
[----:B------:R-:W-:Y:S01]  /*1880*/  IMAD R23, R23, R21, RZ ;  /* 0x0000001517177224 */ /* 0x000fe200078e02ff */
[----:B------:R-:W-:Y:S01]  /*1890*/  SEL R13, R13, R29, !P2 ;  /* 0x0000001d0d0d7207 */ /* 0x000fe20005000000 */
[-C--:B------:R-:W-:Y:S01]  /*18a0*/  IMAD R25, R25, R21.reuse, RZ ;  /* 0x0000001519197224 */ /* 0x080fe200078e02ff */
[-C--:B------:R-:W-:Y:S01]  /*18b0*/  LEA R116, P5, R19, R50.reuse, 0x1 ;  /* 0x0000003213747211 */ /* 0x080fe200078a08ff */
[-C--:B------:R-:W-:Y:S01]  /*18c0*/  IMAD R26, R26, R21.reuse, RZ ;  /* 0x000000151a1a7224 */ /* 0x080fe200078e02ff */
[-C--:B------:R-:W-:Y:S01]  /*18d0*/  LEA R114, P2, R12, R50.reuse, 0x1 ;  /* 0x000000320c727211 */ /* 0x080fe200078408ff */
[----:B------:R-:W-:Y:S01]  /*18e0*/  IMAD R27, R27, R21, RZ ;  /* 0x000000151b1b7224 */ /* 0x000fe200078e02ff */
[----:B------:R-:W-:Y:S01]  /*18f0*/  LEA.HI.X.SX32 R117, R19, R51, 0x1, P5 ;  /* 0x0000003313757211 */ /* 0x000fe200028f0eff */
[-C--:B------:R-:W-:Y:S01]  /*1900*/  IMAD R28, R28, R21.reuse, RZ ;  /* 0x000000151c1c7224 */ /* 0x080fe200078e02ff */
[----:B------:R-:W0:Y:S01]  /*1910*/  LDC R19, c[0x0][0x238] ;  /* 0x00008e00ff137b82 */ /* 0x000e220000000800 */
[----:B------:R-:W-:Y:S01]  /*1920*/  IMAD R13, R13, R21, RZ ;  /* 0x000000150d0d7224 */ /* 0x000fe200078e02ff */
[----:B------:R-:W-:-:S02]  /*1930*/  LEA R112, P3, R14, R50, 0x1 ;  /* 0x000000320e707211 */ /* 0x000fc400078608ff */
[-C--:B------:R-:W-:Y:S02]  /*1940*/  LEA R110, P4, R16, R50.reuse, 0x1 ;  /* 0x00000032106e7211 */ /* 0x080fe400078808ff */
[-C--:B------:R-:W-:Y:S02]  /*1950*/  LEA.HI.X.SX32 R115, R12, R51.reuse, 0x1, P2 ;  /* 0x000000330c737211 */ /* 0x080fe400010f0eff */
[----:B------:R-:W1:Y:S01]  /*1960*/  LDC R21, c[0x0][0x23c] ;  /* 0x00008f00ff157b82 */ /* 0x000e620000000800 */
[-C--:B------:R-:W-:Y:S02]  /*1970*/  LEA.HI.X.SX32 R113, R14, R51.reuse, 0x1, P3 ;  /* 0x000000330e717211 */ /* 0x080fe400018f0eff */
[----:B------:R-:W-:Y:S02]  /*1980*/  LEA.HI.X.SX32 R111, R16, R51, 0x1, P4 ;  /* 0x00000033106f7211 */ /* 0x000fe400020f0eff */
[-C--:B------:R-:W-:Y:S02]  /*1990*/  LEA R70, P2, R24, R50.reuse, 0x1 ;  /* 0x0000003218467211 */ /* 0x080fe400078408ff */
[----:B------:R-:W-:-:S02]  /*19a0*/  LEA R72, P3, R15, R50, 0x1 ;  /* 0x000000320f487211 */ /* 0x000fc400078608ff */
[-C--:B------:R-:W-:Y:S02]  /*19b0*/  LEA R74, P4, R17, R50.reuse, 0x1 ;  /* 0x00000032114a7211 */ /* 0x080fe400078808ff */
[----:B------:R-:W-:Y:S02]  /*19c0*/  LEA R106, P0, R30, UR8, 0x1 ;  /* 0x000000081e6a7c11 */ /* 0x000fe4000f8008ff */
[-C--:B------:R-:W-:Y:S02]  /*19d0*/  LEA R66, P6, R20, R50.reuse, 0x1 ;  /* 0x0000003214427211 */ /* 0x080fe400078c08ff */
[-C--:B------:R-:W-:Y:S01]  /*19e0*/  LEA R68, P1, R22, R50.reuse, 0x1 ;  /* 0x0000003216447211 */ /* 0x080fe200078208ff */
[----:B0-----:R-:W-:Y:S01]  /*19f0*/  IMAD R78, R78, R19, RZ ;  /* 0x000000134e4e7224 */ /* 0x001fe200078e02ff */
[----:B------:R-:W-:Y:S01]  /*1a00*/  LEA.HI.X.SX32 R71, R24, R51, 0x1, P2 ;  /* 0x0000003318477211 */ /* 0x000fe200010f0eff */
[----:B------:R-:W-:Y:S01]  /*1a10*/  IMAD R79, R79, R19, RZ ;  /* 0x000000134f4f7224 */ /* 0x000fe200078e02ff */
[----:B------:R-:W-:Y:S01]  /*1a20*/  LEA.HI.X.SX32 R73, R15, R51, 0x1, P3 ;  /* 0x000000330f497211 */ /* 0x000fe200018f0eff */
[----:B------:R-:W-:Y:S01]  /*1a30*/  IMAD R80, R80, R19, RZ ;  /* 0x0000001350507224 */ /* 0x000fe200078e02ff */
[----:B------:R-:W-:Y:S01]  /*1a40*/  LEA.HI.X.SX32 R75, R17, R51, 0x1, P4 ;  /* 0x00000033114b7211 */ /* 0x000fe200020f0eff */
[-C--:B------:R-:W-:Y:S01]  /*1a50*/  IMAD R81, R81, R19.reuse, RZ ;  /* 0x0000001351517224 */ /* 0x080fe200078e02ff */
[-C--:B------:R-:W-:Y:S01]  /*1a60*/  LEA R46, P2, R26, R50.reuse, 0x1 ;  /* 0x000000321a2e7211 */ /* 0x080fe200078408ff */
[-C--:B------:R-:W-:Y:S01]  /*1a70*/  IMAD R82, R82, R19.reuse, RZ ;  /* 0x0000001352527224 */ /* 0x080fe200078e02ff */
[-C--:B------:R-:W-:Y:S01]  /*1a80*/  LEA R64, P3, R27, R50.reuse, 0x1 ;  /* 0x000000321b407211 */ /* 0x080fe200078608ff */
[-C--:B------:R-:W-:Y:S01]  /*1a90*/  IMAD R83, R83, R19.reuse, RZ ;  /* 0x0000001353537224 */ /* 0x080fe200078e02ff */
[-C--:B------:R-:W-:Y:S01]  /*1aa0*/  LEA R54, P4, R28, R50.reuse, 0x1 ;  /* 0x000000321c367211 */ /* 0x080fe200078808ff */
[-C--:B------:R-:W-:Y:S01]  /*1ab0*/  IMAD R84, R84, R19.reuse, RZ ;  /* 0x0000001354547224 */ /* 0x080fe200078e02ff */
[----:B------:R-:W-:Y:S01]  /*1ac0*/  LEA.HI.X.SX32 R107, R30, UR9, 0x1, P0 ;  /* 0x000000091e6b7c11 */ /* 0x000fe200080f0eff */
[-C--:B------:R-:W-:Y:S01]  /*1ad0*/  IMAD R85, R85, R19.reuse, RZ ;  /* 0x0000001355557224 */ /* 0x080fe200078e02ff */
[----:B------:R-:W-:Y:S01]  /*1ae0*/  LOP3.LUT R30, R2, 0x7f, RZ, 0xc0, !PT ;  /* 0x0000007f021e7812 */ /* 0x000fe200078ec0ff */
[----:B------:R-:W-:Y:S01]  /*1af0*/  IMAD R86, R86, R19, RZ ;  /* 0x0000001356567224 */ /* 0x000fe200078e02ff */
[----:B------:R-:W-:Y:S01]  /*1b00*/  LEA.HI.X.SX32 R67, R20, R51, 0x1, P6 ;  /* 0x0000003314437211 */ /* 0x000fe200030f0eff */
[----:B------:R-:W-:Y:S01]  /*1b10*/  IMAD R87, R87, R19, RZ ;  /* 0x0000001357577224 */ /* 0x000fe200078e02ff */
[----:B------:R-:W-:Y:S01]  /*1b20*/  LEA.HI.X.SX32 R69, R22, R51, 0x1, P1 ;  /* 0x0000003316457211 */ /* 0x000fe200008f0eff */
[----:B------:R-:W-:Y:S01]  /*1b30*/  IMAD.SHL.U32 R77, R30, 0x2, RZ ;  /* 0x000000021e4d7824 */ /* 0x000fe200078e00ff */
[-C--:B------:R-:W-:Y:S01]  /*1b40*/  LEA R52, P6, R23, R50.reuse, 0x1 ;  /* 0x0000003217347211 */ /* 0x080fe200078c08ff */
[-C--:B------:R-:W-:Y:S01]  /*1b50*/  IMAD R88, R88, R19.reuse, RZ ;  /* 0x0000001358587224 */ /* 0x080fe200078e02ff */
[-C--:B------:R-:W-:Y:S01]  /*1b60*/  LEA R48, P1, R25, R50.reuse, 0x1 ;  /* 0x0000003219307211 */ /* 0x080fe200078208ff */
[----:B------:R-:W-:Y:S01]  /*1b70*/  IMAD R89, R89, R19, RZ ;  /* 0x0000001359597224 */ /* 0x000fe200078e02ff */
[----:B------:R-:W-:Y:S01]  /*1b80*/  LEA.HI.X.SX32 R47, R26, R51, 0x1, P2 ;  /* 0x000000331a2f7211 */ /* 0x000fe200010f0eff */
[----:B------:R-:W-:Y:S01]  /*1b90*/  IMAD R90, R90, R19, RZ ;  /* 0x000000135a5a7224 */ /* 0x000fe200078e02ff */
[----:B------:R-:W-:Y:S01]  /*1ba0*/  LEA.HI.X.SX32 R65, R27, R51, 0x1, P3 ;  /* 0x000000331b417211 */ /* 0x000fe200018f0eff */
[----:B------:R-:W-:Y:S01]  /*1bb0*/  IMAD R91, R91, R19, RZ ;  /* 0x000000135b5b7224 */ /* 0x000fe200078e02ff */
[----:B------:R-:W-:Y:S01]  /*1bc0*/  LEA.HI.X.SX32 R119, R28, R51, 0x1, P4 ;  /* 0x000000331c777211 */ /* 0x000fe200020f0eff */
[-C--:B------:R-:W-:Y:S01]  /*1bd0*/  IMAD R92, R92, R19.reuse, RZ ;  /* 0x000000135c5c7224 */ /* 0x080fe200078e02ff */
[----:B------:R-:W-:Y:S01]  /*1be0*/  LEA R50, P5, R13, R50, 0x1 ;  /* 0x000000320d327211 */ /* 0x000fe200078a08ff */
[-C--:B------:R-:W-:Y:S01]  /*1bf0*/  IMAD R93, R93, R19.reuse, RZ ;  /* 0x000000135d5d7224 */ /* 0x080fe200078e02ff */
[----:B------:R-:W-:Y:S01]  /*1c00*/  LOP3.LUT R26, R4, 0x70, RZ, 0xfc, !PT ;  /* 0x00000070041a7812 */ /* 0x000fe200078efcff */
[-C--:B------:R-:W-:Y:S01]  /*1c10*/  IMAD R94, R94, R19.reuse, RZ ;  /* 0x000000135e5e7224 */ /* 0x080fe200078e02ff */
[C---:B------:R-:W-:Y:S01]  /*1c20*/  LOP3.LUT R27, R4.reuse, 0x74, RZ, 0xfc, !PT ;  /* 0x00000074041b7812 */ /* 0x040fe200078efcff */
[-C--:B------:R-:W-:Y:S01]  /*1c30*/  IMAD R95, R95, R19.reuse, RZ ;  /* 0x000000135f5f7224 */ /* 0x080fe200078e02ff */
[----:B------:R-:W-:Y:S01]  /*1c40*/  LOP3.LUT R28, R4, 0x78, RZ, 0xfc, !PT ;  /* 0x00000078041c7812 */ /* 0x000fe200078efcff */
[-C--:B------:R-:W-:Y:S01]  /*1c50*/  IMAD R96, R96, R19.reuse, RZ ;  /* 0x0000001360607224 */ /* 0x080fe200078e02ff */
[----:B------:R-:W-:Y:S01]  /*1c60*/  LEA.HI R29, R2, 0x7c, RZ, 0x1b ;  /* 0x0000007c021d7811 */ /* 0x000fe200078fd8ff */
[----:B------:R-:W-:Y:S01]  /*1c70*/  IMAD R97, R97, R19, RZ ;  /* 0x0000001361617224 */ /* 0x000fe200078e02ff */
[----:B------:R-:W-:Y:S01]  /*1c80*/  LEA.HI.X.SX32 R53, R23, R51, 0x1, P6 ;  /* 0x0000003317357211 */ /* 0x000fe200030f0eff */
[----:B------:R-:W-:Y:S01]  /*1c90*/  IMAD R98, R98, R19, RZ ;  /* 0x0000001362627224 */ /* 0x000fe200078e02ff */
[----:B------:R-:W-:Y:S01]  /*1ca0*/  LEA.HI.X.SX32 R49, R25, R51, 0x1, P1 ;  /* 0x0000003319317211 */ /* 0x000fe200008f0eff */
[----:B------:R-:W-:Y:S01]  /*1cb0*/  IMAD R99, R99, R19, RZ ;  /* 0x0000001363637224 */ /* 0x000fe200078e02ff */
[----:B------:R-:W-:Y:S01]  /*1cc0*/  LEA.HI.X.SX32 R51, R13, R51, 0x1, P5 ;  /* 0x000000330d337211 */ /* 0x000fe200028f0eff */
[-C--:B------:R-:W-:Y:S01]  /*1cd0*/  IMAD R100, R100, R19.reuse, RZ ;  /* 0x0000001364647224 */ /* 0x080fe200078e02ff */
[----:B------:R-:W-:Y:S01]  /*1ce0*/  SHF.R.S32.HI R0, RZ, 0x7, R0 ;  /* 0x00000007ff007819 */ /* 0x000fe20000011400 */
[-C--:B------:R-:W-:Y:S01]  /*1cf0*/  IMAD R101, R101, R19.reuse, RZ ;  /* 0x0000001365657224 */ /* 0x080fe200078e02ff */
[C---:B------:R-:W-:Y:S01]  /*1d00*/  LOP3.LUT R76, R77.reuse, 0x10, RZ, 0x3c, !PT ;  /* 0x000000104d4c7812 */ /* 0x040fe200078e3cff */
[-C--:B------:R-:W-:Y:S01]  /*1d10*/  IMAD R102, R102, R19.reuse, RZ ;  /* 0x0000001366667224 */ /* 0x080fe200078e02ff */
[----:B------:R-:W-:Y:S01]  /*1d20*/  LOP3.LUT R31, R77, 0x20, RZ, 0x3c, !PT ;  /* 0x000000204d1f7812 */ /* 0x000fe200078e3cff */
[-C--:B------:R-:W-:Y:S01]  /*1d30*/  IMAD R103, R103, R19.reuse, RZ ;  /* 0x0000001367677224 */ /* 0x080fe200078e02ff */
[C---:B------:R-:W-:Y:S01]  /*1d40*/  LOP3.LUT R20, R77.reuse, 0x30, RZ, 0x3c, !PT ;  /* 0x000000304d147812 */ /* 0x040fe200078e3cff */
[-C--:B------:R-:W-:Y:S01]  /*1d50*/  IMAD R104, R104, R19.reuse, RZ ;  /* 0x0000001368687224 */ /* 0x080fe200078e02ff */
[----:B------:R-:W-:Y:S01]  /*1d60*/  LOP3.LUT R22, R77, 0x50, RZ, 0x3c, !PT ;  /* 0x000000504d167812 */ /* 0x000fe200078e3cff */
[----:B------:R-:W-:Y:S01]  /*1d70*/  IMAD.SHL.U32 R105, R19, 0x80, RZ ;  /* 0x0000008013697824 */ /* 0x000fe200078e00ff */
[----:B------:R-:W-:Y:S01]  /*1d80*/  LOP3.LUT R12, R77, 0x60, RZ, 0x3c, !PT ;  /* 0x000000604d0c7812 */ /* 0x000fe200078e3cff */
[-C--:B------:R-:W-:Y:S01]  /*1d90*/  IMAD R15, R29, R19.reuse, RZ ;  /* 0x000000131d0f7224 */ /* 0x080fe200078e02ff */
[----:B------:R-:W-:Y:S01]  /*1da0*/  LOP3.LUT R23, R77, 0x70, RZ, 0x3c, !PT ;  /* 0x000000704d177812 */ /* 0x000fe200078e3cff */
[-C--:B------:R-:W-:Y:S01]  /*1db0*/  IMAD R17, R4, R19.reuse, RZ ;  /* 0x0000001304117224 */ /* 0x080fe200078e02ff */
[----:B------:R-:W-:Y:S01]  /*1dc0*/  LOP3.LUT R24, R8, 0x20, RZ, 0x3c, !PT ;  /* 0x0000002008187812 */ /* 0x000fe200078e3cff */
[-C--:B------:R-:W-:Y:S01]  /*1dd0*/  IMAD R14, R28, R19.reuse, RZ ;  /* 0x000000131c0e7224 */ /* 0x080fe200078e02ff */
[----:B------:R-:W-:Y:S01]  /*1de0*/  LOP3.LUT R25, R10, 0x40, RZ, 0x3c, !PT ;  /* 0x000000400a197812 */ /* 0x000fe200078e3cff */
[----:B------:R-:W-:-:S02]  /*1df0*/  IMAD R13, R27, R19, RZ ;  /* 0x000000131b0d7224 */ /* 0x000fc400078e02ff */
[----:B------:R-:W-:Y:S02]  /*1e00*/  IMAD R16, R26, R19, RZ ;  /* 0x000000131a107224 */ /* 0x000fe400078e02ff */
[----:B-1----:R-:W-:Y:S02]  /*1e10*/  IMAD.SHL.U32 R19, R21, 0x80, RZ ;  /* 0x0000008015137824 */ /* 0x002fe400078e00ff */
[----:B------:R-:W-:Y:S01]  /*1e20*/  IMAD R18, R30, R21, RZ ;  /* 0x000000151e127224 */ /* 0x000fe200078e02ff */
[----:B------:R-:W-:-:S07]  /*1e30*/  LOP3.LUT R21, R77, 0x40, RZ, 0x3c, !PT ;  /* 0x000000404d157812 */ /* 0x000fce00078e3cff */
.L_x_1:
[C---:B------:R-:W-:Y:S01]  /*1e40*/  ISETP.GE.AND P3, PT, R4.reuse, UR5, PT ;  /* 0x0000000504007c0c */ /* 0x040fe2000bf66270 */
[----:B------:R-:W-:Y:S01]  /*1e50*/  IMAD.WIDE R34, R17, 0x2, R106 ;  /* 0x0000000211227825 */ /* 0x000fe200078e026a */
[C---:B------:R-:W-:Y:S02]  /*1e60*/  LOP3.LUT R32, R4.reuse, 0x4, RZ, 0xfc, !PT ;  /* 0x0000000404207812 */ /* 0x040fe400078efcff */
[----:B------:R-:W-:Y:S02]  /*1e70*/  LOP3.LUT R33, R4, 0x8, RZ, 0xfc, !PT ;  /* 0x0000000804217812 */ /* 0x000fe400078efcff */
[----:B------:R-:W-:Y:S02]  /*1e80*/  ISETP.GE.AND P4, PT, R32, UR5, PT ;  /* 0x0000000520007c0c */ /* 0x000fe4000bf86270 */
[C---:B------:R-:W-:Y:S02]  /*1e90*/  LOP3.LUT R36, R4.reuse, 0x14, RZ, 0xfc, !PT ;  /* 0x0000001404247812 */ /* 0x040fe400078efcff */
[----:B------:R-:W-:-:S02]  /*1ea0*/  LOP3.LUT R32, R4, 0xc, RZ, 0xfc, !PT ;  /* 0x0000000c04207812 */ /* 0x000fc400078efcff */
[----:B------:R-:W-:Y:S02]  /*1eb0*/  PRMT R57, RZ, 0x7610, R57 ;  /* 0x00007610ff397816 */ /* 0x000fe40000000039 */
[----:B------:R-:W-:Y:S02]  /*1ec0*/  ISETP.GE.AND P5, PT, R33, UR5, PT ;  /* 0x0000000521007c0c */ /* 0x000fe4000bfa6270 */
[----:B------:R-:W-:Y:S02]  /*1ed0*/  ISETP.GE.AND P1, PT, R36, UR5, PT ;  /* 0x0000000524007c0c */ /* 0x000fe4000bf26270 */
[----:B------:R-:W-:Y:S01]  /*1ee0*/  LOP3.LUT R33, R4, 0x10, RZ, 0xfc, !PT ;  /* 0x0000001004217812 */ /* 0x000fe200078efcff */
[----:B------:R0:W2:Y:S01]  /*1ef0*/  @!P3 LDG.E.U16 R57, desc[UR6][R34.64] ;  /* 0x000000062239b981 */ /* 0x0000a2000c1e1500 */
[----:B------:R-:W-:Y:S02]  /*1f00*/  ISETP.GE.AND P6, PT, R32, UR5, PT ;  /* 0x0000000520007c0c */ /* 0x000fe4000bfc6270 */
[----:B------:R-:W-:-:S02]  /*1f10*/  LEA.HI R36, R2, 0x1c, RZ, 0x1b ;  /* 0x0000001c02247811 */ /* 0x000fc400078fd8ff */
[----:B------:R-:W-:Y:S02]  /*1f20*/  LOP3.LUT R37, R4, 0x18, RZ, 0xfc, !PT ;  /* 0x0000001804257812 */ /* 0x000fe400078efcff */
[----:B------:R-:W-:Y:S01]  /*1f30*/  ISETP.GE.AND P0, PT, R33, UR5, PT ;  /* 0x0000000521007c0c */ /* 0x000fe2000bf06270 */
[----:B------:R-:W-:Y:S01]  /*1f40*/  IMAD.WIDE R32, R104, 0x2, R106 ;  /* 0x0000000268207825 */ /* 0x000fe200078e026a */
[----:B------:R-:W-:Y:S02]  /*1f50*/  PRMT R159, RZ, 0x7610, R159 ;  /* 0x00007610ff9f7816 */ /* 0x000fe4000000009f */
[----:B------:R-:W-:Y:S01]  /*1f60*/  ISETP.GE.AND P3, PT, R36, UR5, PT ;  /* 0x0000000524007c0c */ /* 0x000fe2000bf66270 */
[----:B------:R-:W-:Y:S01]  /*1f70*/  IMAD.WIDE R40, R103, 0x2, R106 ;  /* 0x0000000267287825 */ /* 0x000fe200078e026a */
[----:B------:R-:W-:Y:S02]  /*1f80*/  PRMT R59, RZ, 0x7610, R59 ;  /* 0x00007610ff3b7816 */ /* 0x000fe4000000003b */
[----:B------:R-:W-:Y:S01]  /*1f90*/  ISETP.GE.AND P2, PT, R37, UR5, PT ;  /* 0x0000000525007c0c */ /* 0x000fe2000bf46270 */
[----:B0-----:R-:W-:Y:S01]  /*1fa0*/  IMAD.WIDE R34, R102, 0x2, R106 ;  /* 0x0000000266227825 */ /* 0x001fe200078e026a */
[----:B------:R-:W-:Y:S01]  /*1fb0*/  LOP3.LUT R37, R4, 0x20, RZ, 0xfc, !PT ;  /* 0x0000002004257812 */ /* 0x000fe200078efcff */
[----:B------:R-:W3:Y:S01]  /*1fc0*/  @!P4 LDG.E.U16 R159, desc[UR6][R32.64] ;  /* 0x00000006209fc981 */ /* 0x000ee2000c1e1500 */
[----:B------:R-:W-:-:S02]  /*1fd0*/  PRMT R157, RZ, 0x7610, R157 ;  /* 0x00007610ff9d7816 */ /* 0x000fc4000000009d */
[C---:B------:R-:W-:Y:S01]  /*1fe0*/  LOP3.LUT R36, R4.reuse, 0x24, RZ, 0xfc, !PT ;  /* 0x0000002404247812 */ /* 0x040fe200078efcff */
[----:B------:R0:W4:Y:S01]  /*1ff0*/  @!P5 LDG.E.U16 R59, desc[UR6][R40.64] ;  /* 0x00000006283bd981 */ /* 0x000122000c1e1500 */
[----:B------:R-:W-:Y:S02]  /*2000*/  LOP3.LUT R42, R4, 0x28, RZ, 0xfc, !PT ;  /* 0x00000028042a7812 */ /* 0x000fe400078efcff */
[----:B------:R-:W-:Y:S01]  /*2010*/  ISETP.GE.AND P4, PT, R37, UR5, PT ;  /* 0x0000000525007c0c */ /* 0x000fe2000bf86270 */
[----:B------:R-:W-:Y:S01]  /*2020*/  IMAD.WIDE R38, R100, 0x2, R106 ;  /* 0x0000000264267825 */ /* 0x000fe200078e026a */
[----:B------:R-:W-:Y:S01]  /*2030*/  PRMT R153, RZ, 0x7610, R153 ;  /* 0x00007610ff997816 */ /* 0x000fe20000000099 */
[----:B------:R1:W5:Y:S01]  /*2040*/  @!P6 LDG.E.U16 R157, desc[UR6][R34.64] ;  /* 0x00000006229de981 */ /* 0x000362000c1e1500 */
[----:B------:R-:W-:Y:S01]  /*2050*/  PRMT R155, RZ, 0x7610, R155 ;  /* 0x00007610ff9b7816 */ /* 0x000fe2000000009b */
[----:B0-----:R-:W-:Y:S01]  /*2060*/  IMAD.WIDE R40, R80, 0x2, R106 ;  /* 0x0000000250287825 */ /* 0x001fe200078e026a */
[----:B------:R-:W-:-:S02]  /*2070*/  ISETP.GE.AND P5, PT, R36, UR5, PT ;  /* 0x0000000524007c0c */ /* 0x000fc4000bfa6270 */
[----:B------:R-:W-:Y:S01]  /*2080*/  PRMT R55, RZ, 0x7610, R55 ;  /* 0x00007610ff377816 */ /* 0x000fe20000000037 */
[--C-:B------:R-:W-:Y:S01]  /*2090*/  IMAD.WIDE R36, R101, 0x2, R106.reuse ;  /* 0x0000000265247825 */ /* 0x100fe200078e026a */
[----:B------:R-:W-:Y:S01]  /*20a0*/  ISETP.GE.AND P6, PT, R42, UR5, PT ;  /* 0x000000052a007c0c */ /* 0x000fe2000bfc6270 */
[----:B------:R-:W5:Y:S01]  /*20b0*/  @!P3 LDG.E.U16 R153, desc[UR6][R40.64] ;  /* 0x000000062899b981 */ /* 0x000f62000c1e1500 */
[C---:B-1----:R-:W-:Y:S02]  /*20c0*/  LOP3.LUT R34, R4.reuse, 0x38, RZ, 0xfc, !PT ;  /* 0x0000003804227812 */ /* 0x042fe400078efcff */
[C---:B------:R-:W-:Y:S01]  /*20d0*/  LOP3.LUT R42, R4.reuse, 0x30, RZ, 0xfc, !PT ;  /* 0x00000030042a7812 */ /* 0x040fe200078efcff */
[----:B------:R0:W5:Y:S01]  /*20e0*/  @!P1 LDG.E.U16 R155, desc[UR6][R38.64] ;  /* 0x00000006269b9981 */ /* 0x000162000c1e1500 */
[----:B------:R-:W-:Y:S02]  /*20f0*/  LOP3.LUT R43, R4, 0x2c, RZ, 0xfc, !PT ;  /* 0x0000002c042b7812 */ /* 0x000fe400078efcff */
[----:B------:R-:W-:Y:S01]  /*2100*/  ISETP.GE.AND P3, PT, R34, UR5, PT ;  /* 0x0000000522007c0c */ /* 0x000fe2000bf66270 */
[----:B------:R-:W-:Y:S01]  /*2110*/  IMAD.WIDE R34, R98, 0x2, R106 ;  /* 0x0000000262227825 */ /* 0x000fe200078e026a */
[----:B------:R-:W-:Y:S01]  /*2120*/  PRMT R136, RZ, 0x7610, R136 ;  /* 0x00007610ff887816 */ /* 0x000fe20000000088 */
[----:B------:R1:W3:Y:S01]  /*2130*/  @!P0 LDG.E.U16 R55, desc[UR6][R36.64] ;  /* 0x0000000624378981 */ /* 0x0002e2000c1e1500 */
[----:B------:R-:W-:Y:S01]  /*2140*/  PRMT R138, RZ, 0x7610, R138 ;  /* 0x00007610ff8a7816 */ /* 0x000fe2000000008a */
[----:B------:R-:W-:Y:S01]  /*2150*/  IMAD.WIDE R32, R99, 0x2, R106 ;  /* 0x0000000263207825 */ /* 0x000fe200078e026a */
[----:B------:R-:W-:-:S02]  /*2160*/  ISETP.GE.AND P1, PT, R42, UR5, PT ;  /* 0x000000052a007c0c */ /* 0x000fc4000bf26270 */
[----:B------:R-:W-:Y:S01]  /*2170*/  ISETP.GE.AND P0, PT, R43, UR5, PT ;  /* 0x000000052b007c0c */ /* 0x000fe2000bf06270 */
[----:B0-----:R-:W-:Y:S01]  /*2180*/  IMAD.WIDE R38, R96, 0x2, R106 ;  /* 0x0000000260267825 */ /* 0x001fe200078e026a */
[----:B------:R-:W-:Y:S01]  /*2190*/  LEA.HI R42, R2, 0x3c, RZ, 0x1b ;  /* 0x0000003c022a7811 */ /* 0x000fe200078fd8ff */
[----:B------:R-:W5:Y:S01]  /*21a0*/  @!P4 LDG.E.U16 R136, desc[UR6][R34.64] ;  /* 0x000000062288c981 */ /* 0x000f62000c1e1500 */
[----:B------:R-:W-:Y:S02]  /*21b0*/  LOP3.LUT R43, R4, 0x34, RZ, 0xfc, !PT ;  /* 0x00000034042b7812 */ /* 0x000fe400078efcff */
[----:B------:R-:W-:Y:S01]  /*21c0*/  PRMT R134, RZ, 0x7610, R134 ;  /* 0x00007610ff867816 */ /* 0x000fe20000000086 */
[----:B------:R0:W5:Y:S01]  /*21d0*/  @!P2 LDG.E.U16 R138, desc[UR6][R32.64] ;  /* 0x00000006208aa981 */ /* 0x000162000c1e1500 */
[----:B------:R-:W-:Y:S01]  /*21e0*/  PRMT R151, RZ, 0x7610, R151 ;  /* 0x00007610ff977816 */ /* 0x000fe20000000097 */
[----:B-1----:R-:W-:Y:S01]  /*21f0*/  IMAD.WIDE R36, R97, 0x2, R106 ;  /* 0x0000000261247825 */ /* 0x002fe200078e026a */
[----:B------:R-:W-:-:S02]  /*2200*/  ISETP.GE.AND P4, PT, R42, UR5, PT ;  /* 0x000000052a007c0c */ /* 0x000fc4000bf86270 */
[----:B------:R-:W-:Y:S01]  /*2210*/  ISETP.GE.AND P2, PT, R43, UR5, PT ;  /* 0x000000052b007c0c */ /* 0x000fe2000bf46270 */
[----:B------:R-:W-:Y:S01]  /*2220*/  IMAD.WIDE R40, R94, 0x2, R106 ;  /* 0x000000025e287825 */ /* 0x000fe200078e026a */
[----:B------:R-:W-:Y:S01]  /*2230*/  PRMT R132, RZ, 0x7610, R132 ;  /* 0x00007610ff847816 */ /* 0x000fe20000000084 */
[----:B------:R-:W5:Y:S01]  /*2240*/  @!P6 LDG.E.U16 R134, desc[UR6][R38.64] ;  /* 0x000000062686e981 */ /* 0x000f62000c1e1500 */
[C---:B------:R-:W-:Y:S02]  /*2250*/  LOP3.LUT R42, R4.reuse, 0x44, RZ, 0xfc, !PT ;  /* 0x00000044042a7812 */ /* 0x040fe400078efcff */
[C---:B------:R-:W-:Y:S01]  /*2260*/  LOP3.LUT R43, R4.reuse, 0x40, RZ, 0xfc, !PT ;  /* 0x00000040042b7812 */ /* 0x040fe200078efcff */
[----:B------:R1:W5:Y:S01]  /*2270*/  @!P5 LDG.E.U16 R151, desc[UR6][R36.64] ;  /* 0x000000062497d981 */ /* 0x000362000c1e1500 */
[----:B------:R-:W-:Y:S01]  /*2280*/  PRMT R149, RZ, 0x7610, R149 ;  /* 0x00007610ff957816 */ /* 0x000fe20000000095 */
[----:B0-----:R-:W-:Y:S01]  /*2290*/  IMAD.WIDE R32, R95, 0x2, R106 ;  /* 0x000000025f207825 */ /* 0x001fe200078e026a */
[----:B------:R-:W-:Y:S01]  /*22a0*/  LOP3.LUT R34, R4, 0x4c, RZ, 0xfc, !PT ;  /* 0x0000004c04227812 */ /* 0x000fe200078efcff */
[----:B------:R0:W5:Y:S01]  /*22b0*/  @!P1 LDG.E.U16 R132, desc[UR6][R40.64] ;  /* 0x0000000628849981 */ /* 0x000162000c1e1500 */
[----:B------:R-:W-:-:S02]  /*22c0*/  ISETP.GE.AND P6, PT, R42, UR5, PT ;  /* 0x000000052a007c0c */ /* 0x000fc4000bfc6270 */
[----:B------:R-:W-:Y:S01]  /*22d0*/  ISETP.GE.AND P5, PT, R43, UR5, PT ;  /* 0x000000052b007c0c */ /* 0x000fe2000bfa6270 */
[----:B------:R0:W5:Y:S01]  /*22e0*/  @!P0 LDG.E.U16 R149, desc[UR6][R32.64] ;  /* 0x0000000620958981 */ /* 0x000162000c1e1500 */
[----:B------:R-:W-:Y:S02]  /*22f0*/  LOP3.LUT R43, R4, 0x48, RZ, 0xfc, !PT ;  /* 0x00000048042b7812 */ /* 0x000fe400078efcff */
[----:B------:R-:W-:Y:S01]  /*2300*/  ISETP.GE.AND P1, PT, R34, UR5, PT ;  /* 0x0000000522007c0c */ /* 0x000fe2000bf26270 */
[----:B------:R-:W-:Y:S01]  /*2310*/  IMAD.WIDE R34, R93, 0x2, R106 ;  /* 0x000000025d227825 */ /* 0x000fe200078e026a */
[----:B------:R-:W-:Y:S02]  /*2320*/  PRMT R147, RZ, 0x7610, R147 ;  /* 0x00007610ff937816 */ /* 0x000fe40000000093 */
[----:B------:R-:W-:Y:S01]  /*2330*/  PRMT R130, RZ, 0x7610, R130 ;  /* 0x00007610ff827816 */ /* 0x000fe20000000082 */
[----:B-1----:R-:W-:Y:S01]  /*2340*/  IMAD.WIDE R36, R92, 0x2, R106 ;  /* 0x000000025c247825 */ /* 0x002fe200078e026a */
[----:B------:R-:W-:-:S02]  /*2350*/  ISETP.GE.AND P0, PT, R43, UR5, PT ;  /* 0x000000052b007c0c */ /* 0x000fc4000bf06270 */
[----:B------:R-:W-:Y:S01]  /*2360*/  LOP3.LUT R42, R4, 0x50, RZ, 0xfc, !PT ;  /* 0x00000050042a7812 */ /* 0x000fe200078efcff */
[----:B0-----:R-:W-:Y:S01]  /*2370*/  IMAD.WIDE R40, R90, 0x2, R106 ;  /* 0x000000025a287825 */ /* 0x001fe200078e026a */
[----:B------:R-:W-:Y:S01]  /*2380*/  LOP3.LUT R43, R4, 0x54, RZ, 0xfc, !PT ;  /* 0x00000054042b7812 */ /* 0x000fe200078efcff */
[----:B------:R0:W5:Y:S01]  /*2390*/  @!P2 LDG.E.U16 R147, desc[UR6][R34.64] ;  /* 0x000000062293a981 */ /* 0x000162000c1e1500 */
[----:B------:R-:W-:Y:S01]  /*23a0*/  PRMT R143, RZ, 0x7610, R143 ;  /* 0x00007610ff8f7816 */ /* 0x000fe2000000008f */
[----:B------:R-:W-:Y:S01]  /*23b0*/  IMAD.WIDE R38, R79, 0x2, R106 ;  /* 0x000000024f267825 */ /* 0x000fe200078e026a */
[----:B------:R-:W-:Y:S01]  /*23c0*/  PRMT R145, RZ, 0x7610, R145 ;  /* 0x00007610ff917816 */ /* 0x000fe20000000091 */
[----:B------:R1:W5:Y:S01]  /*23d0*/  @!P3 LDG.E.U16 R130, desc[UR6][R36.64] ;  /* 0x000000062482b981 */ /* 0x000362000c1e1500 */
[----:B------:R-:W-:Y:S01]  /*23e0*/  PRMT R128, RZ, 0x7610, R128 ;  /* 0x00007610ff807816 */ /* 0x000fe20000000080 */
[----:B------:R-:W-:Y:S01]  /*23f0*/  IMAD.WIDE R32, R91, 0x2, R106 ;  /* 0x000000025b207825 */ /* 0x000fe200078e026a */
[----:B------:R-:W-:Y:S01]  /*2400*/  ISETP.GE.AND P2, PT, R42, UR5, PT ;  /* 0x000000052a007c0c */ /* 0x000fe2000bf46270 */
[----:B------:R-:W5:Y:S01]  /*2410*/  @!P6 LDG.E.U16 R143, desc[UR6][R40.64] ;  /* 0x00000006288fe981 */ /* 0x000f62000c1e1500 */
[----:B------:R-:W-:-:S02]  /*2420*/  ISETP.GE.AND P3, PT, R43, UR5, PT ;  /* 0x000000052b007c0c */ /* 0x000fc4000bf66270 */
[C---:B0-----:R-:W-:Y:S01]  /*2430*/  LOP3.LUT R34, R4.reuse, 0x60, RZ, 0xfc, !PT ;  /* 0x0000006004227812 */ /* 0x041fe200078efcff */
[----:B------:R0:W5:Y:S01]  /*2440*/  @!P4 LDG.E.U16 R145, desc[UR6][R38.64] ;  /* 0x000000062691c981 */ /* 0x000162000c1e1500 */
[----:B------:R-:W-:Y:S02]  /*2450*/  LOP3.LUT R42, R4, 0x58, RZ, 0xfc, !PT ;  /* 0x00000058042a7812 */ /* 0x000fe400078efcff */
[----:B------:R-:W-:Y:S01]  /*2460*/  LEA.HI R43, R2, 0x5c, RZ, 0x1b ;  /* 0x0000005c022b7811 */ /* 0x000fe200078fd8ff */
[----:B------:R0:W5:Y:S01]  /*2470*/  @!P5 LDG.E.U16 R128, desc[UR6][R32.64] ;  /* 0x000000062080d981 */ /* 0x000162000c1e1500 */
[----:B------:R-:W-:Y:S01]  /*2480*/  ISETP.GE.AND P6, PT, R34, UR5, PT ;  /* 0x0000000522007c0c */ /* 0x000fe2000bfc6270 */
[----:B------:R-:W-:Y:S01]  /*2490*/  IMAD.WIDE R34, R89, 0x2, R106 ;  /* 0x0000000259227825 */ /* 0x000fe200078e026a */
[----:B------:R-:W-:Y:S02]  /*24a0*/  PRMT R126, RZ, 0x7610, R126 ;  /* 0x00007610ff7e7816 */ /* 0x000fe4000000007e */
[----:B------:R-:W-:Y:S01]  /*24b0*/  PRMT R141, RZ, 0x7610, R141 ;  /* 0x00007610ff8d7816 */ /* 0x000fe2000000008d */
[----:B-1----:R-:W-:Y:S01]  /*24c0*/  IMAD.WIDE R36, R88, 0x2, R106 ;  /* 0x0000000258247825 */ /* 0x002fe200078e026a */
[----:B------:R-:W-:-:S02]  /*24d0*/  ISETP.GE.AND P4, PT, R42, UR5, PT ;  /* 0x000000052a007c0c */ /* 0x000fc4000bf86270 */
[----:B------:R-:W-:Y:S01]  /*24e0*/  ISETP.GE.AND P5, PT, R43, UR5, PT ;  /* 0x000000052b007c0c */ /* 0x000fe2000bfa6270 */
[----:B------:R1:W5:Y:S01]  /*24f0*/  @!P0 LDG.E.U16 R126, desc[UR6][R34.64] ;  /* 0x00000006227e8981 */ /* 0x000362000c1e1500 */
[C---:B------:R-:W-:Y:S02]  /*2500*/  LOP3.LUT R42, R4.reuse, 0x64, RZ, 0xfc, !PT ;  /* 0x00000064042a7812 */ /* 0x040fe400078efcff */
[----:B------:R-:W-:Y:S01]  /*2510*/  LOP3.LUT R43, R4, 0x68, RZ, 0xfc, !PT ;  /* 0x00000068042b7812 */ /* 0x000fe200078efcff */
[----:B------:R1:W5:Y:S01]  /*2520*/  @!P1 LDG.E.U16 R141, desc[UR6][R36.64] ;  /* 0x00000006248d9981 */ /* 0x000362000c1e1500 */
[----:B------:R-:W-:Y:S02]  /*2530*/  ISETP.GE.AND P0, PT, R42, UR5, PT ;  /* 0x000000052a007c0c */ /* 0x000fe4000bf06270 */
[----:B------:R-:W-:Y:S01]  /*2540*/  ISETP.GE.AND P1, PT, R43, UR5, PT ;  /* 0x000000052b007c0c */ /* 0x000fe2000bf26270 */
[----:B0-----:R-:W-:Y:S01]  /*2550*/  IMAD.WIDE R38, R87, 0x2, R106 ;  /* 0x0000000257267825 */ /* 0x001fe200078e026a */
[----:B------:R-:W-:-:S02]  /*2560*/  PRMT R124, RZ, 0x7610, R124 ;  /* 0x00007610ff7c7816 */ /* 0x000fc4000000007c */
[----:B------:R-:W-:Y:S01]  /*2570*/  PRMT R139, RZ, 0x7610, R139 ;  /* 0x00007610ff8b7816 */ /* 0x000fe2000000008b */
[----:B------:R-:W-:Y:S01]  /*2580*/  IMAD.WIDE R32, R86, 0x2, R106 ;  /* 0x0000000256207825 */ /* 0x000fe200078e026a */
[----:B------:R-:W-:Y:S02]  /*2590*/  PRMT R122, RZ, 0x7610, R122 ;  /* 0x00007610ff7a7816 */ /* 0x000fe4000000007a */
[----:B------:R0:W5:Y:S01]  /*25a0*/  @!P2 LDG.E.U16 R124, desc[UR6][R38.64] ;  /* 0x00000006267ca981 */ /* 0x000162000c1e1500 */
[----:B------:R-:W-:Y:S01]  /*25b0*/  PRMT R135, RZ, 0x7610, R135 ;  /* 0x00007610ff877816 */ /* 0x000fe20000000087 */
[----:B-1----:R-:W-:Y:S01]  /*25c0*/  IMAD.WIDE R34, R85, 0x2, R106 ;  /* 0x0000000255227825 */ /* 0x002fe200078e026a */
[----:B------:R-:W-:Y:S01]  /*25d0*/  PRMT R165, RZ, 0x7610, R165 ;  /* 0x00007610ffa57816 */ /* 0x000fe200000000a5 */
[----:B------:R1:W5:Y:S02]  /*25e0*/  @!P3 LDG.E.U16 R139, desc[UR6][R32.64] ;  /* 0x00000006208bb981 */ /* 0x000364000c1e1500 */
[--C-:B------:R-:W-:Y:S01]  /*25f0*/  IMAD.WIDE R36, R83, 0x2, R106.reuse ;  /* 0x0000000253247825 */ /* 0x100fe200078e026a */
[----:B------:R-:W-:Y:S01]  /*2600*/  LOP3.LUT R40, R4, 0x6c, RZ, 0xfc, !PT ;  /* 0x0000006c04287812 */ /* 0x000fe200078efcff */
[----:B------:R1:W5:Y:S02]  /*2610*/  @!P4 LDG.E.U16 R122, desc[UR6][R34.64] ;  /* 0x00000006227ac981 */ /* 0x000364000c1e1500 */
[----:B0-----:R-:W-:Y:S01]  /*2620*/  IMAD.WIDE R38, R82, 0x2, R106 ;  /* 0x0000000252267825 */ /* 0x001fe200078e026a */
[----:B------:R-:W-:Y:S01]  /*2630*/  ISETP.GE.AND P2, PT, R40, UR5, PT ;  /* 0x0000000528007c0c */ /* 0x000fe2000bf46270 */
[----:B------:R-:W5:Y:S01]  /*2640*/  @!P0 LDG.E.U16 R135, desc[UR6][R36.64] ;  /* 0x0000000624878981 */ /* 0x000f62000c1e1500 */
[----:B------:R-:W-:-:S02]  /*2650*/  ISETP.GE.AND P3, PT, R26, UR5, PT ;  /* 0x000000051a007c0c */ /* 0x000fc4000bf66270 */
[----:B------:R-:W-:Y:S01]  /*2660*/  ISETP.GE.AND P0, PT, R27, UR5, PT ;  /* 0x000000051b007c0c */ /* 0x000fe2000bf06270 */
[----:B------:R-:W5:Y:S01]  /*2670*/  @!P1 LDG.E.U16 R165, desc[UR6][R38.64] ;  /* 0x0000000626a59981 */ /* 0x000f62000c1e1500 */
[----:B------:R-:W-:Y:S02]  /*2680*/  ISETP.GE.AND P4, PT, R28, UR5, PT ;  /* 0x000000051c007c0c */ /* 0x000fe4000bf86270 */
[----:B------:R-:W-:Y:S01]  /*2690*/  ISETP.GE.AND P1, PT, R29, UR5, PT ;  /* 0x000000051d007c0c */ /* 0x000fe2000bf26270 */
[----:B------:R-:W-:Y:S01]  /*26a0*/  IMAD.WIDE R42, R78, 0x2, R106 ;  /* 0x000000024e2a7825 */ /* 0x000fe200078e026a */
[----:B------:R-:W-:Y:S02]  /*26b0*/  PRMT R137, RZ, 0x7610, R137 ;  /* 0x00007610ff897816 */ /* 0x000fe40000000089 */
[----:B------:R-:W-:Y:S01]  /*26c0*/  PRMT R120, RZ, 0x7610, R120 ;  /* 0x00007610ff787816 */ /* 0x000fe20000000078 */
[----:B------:R-:W-:Y:S01]  /*26d0*/  IMAD.WIDE R44, R84, 0x2, R106 ;  /* 0x00000002542c7825 */ /* 0x000fe200078e026a */
[----:B------:R-:W-:-:S02]  /*26e0*/  PRMT R133, RZ, 0x7610, R133 ;  /* 0x00007610ff857816 */ /* 0x000fc40000000085 */
[----:B------:R0:W5:Y:S01]  /*26f0*/  @!P5 LDG.E.U16 R137, desc[UR6][R42.64] ;  /* 0x000000062a89d981 */ /* 0x000162000c1e1500 */
[----:B------:R-:W-:Y:S01]  /*2700*/  PRMT R163, RZ, 0x7610, R163 ;  /* 0x00007610ffa37816 */ /* 0x000fe200000000a3 */
[----:B------:R-:W-:Y:S01]  /*2710*/  IMAD.WIDE R40, R81, 0x2, R106 ;  /* 0x0000000251287825 */ /* 0x000fe200078e026a */
[----:B------:R-:W-:Y:S01]  /*2720*/  PRMT R131, RZ, 0x7610, R131 ;  /* 0x00007610ff837816 */ /* 0x000fe20000000083 */
[----:B------:R-:W5:Y:S01]  /*2730*/  @!P6 LDG.E.U16 R120, desc[UR6][R44.64] ;  /* 0x000000062c78e981 */ /* 0x000f62000c1e1500 */
[----:B------:R-:W-:Y:S01]  /*2740*/  PRMT R161, RZ, 0x7610, R161 ;  /* 0x00007610ffa17816 */ /* 0x000fe200000000a1 */
[----:B-1----:R-:W-:Y:S01]  /*2750*/  IMAD.WIDE R32, R16, 0x2, R106 ;  /* 0x0000000210207825 */ /* 0x002fe200078e026a */
[----:B------:R-:W-:Y:S01]  /*2760*/  PRMT R129, RZ, 0x7610, R129 ;  /* 0x00007610ff817816 */ /* 0x000fe20000000081 */
[----:B------:R-:W5:Y:S02]  /*2770*/  @!P2 LDG.E.U16 R133, desc[UR6][R40.64] ;  /* 0x000000062885a981 */ /* 0x000f64000c1e1500 */
[----:B------:R-:W-:-:S02]  /*2780*/  IMAD.WIDE R34, R13, 0x2, R106 ;  /* 0x000000020d227825 */ /* 0x000fc400078e026a */
[----:B------:R1:W5:Y:S02]  /*2790*/  @!P3 LDG.E.U16 R163, desc[UR6][R32.64] ;  /* 0x0000000620a3b981 */ /* 0x000364000c1e1500 */
[--C-:B0-----:R-:W-:Y:S02]  /*27a0*/  IMAD.WIDE R42, R14, 0x2, R106.reuse ;  /* 0x000000020e2a7825 */ /* 0x101fe400078e026a */
[----:B------:R0:W5:Y:S02]  /*27b0*/  @!P0 LDG.E.U16 R131, desc[UR6][R34.64] ;  /* 0x0000000622838981 */ /* 0x000164000c1e1500 */
[----:B------:R-:W-:Y:S02]  /*27c0*/  IMAD.WIDE R36, R15, 0x2, R106 ;  /* 0x000000020f247825 */ /* 0x000fe400078e026a */
[----:B------:R0:W5:Y:S04]  /*27d0*/  @!P4 LDG.E.U16 R161, desc[UR6][R42.64] ;  /* 0x000000062aa1c981 */ /* 0x000168000c1e1500 */
[----:B------:R0:W5:Y:S01]  /*27e0*/  @!P1 LDG.E.U16 R129, desc[UR6][R36.64] ;  /* 0x0000000624819981 */ /* 0x000162000c1e1500 */
[----:B------:R-:W-:Y:S01]  /*27f0*/  BAR.SYNC.DEFER_BLOCKING 0x0 ;  /* 0x0000000000007b1d */ /* 0x000fe20000010000 */
[----:B------:R-:W-:Y:S01]  /*2800*/  ISETP.GE.AND P2, PT, R30, UR5, PT ;  /* 0x000000051e007c0c */ /* 0x000fe2000bf46270 */
[----:B-1----:R-:W-:-:S02]  /*2810*/  IMAD.MOV.U32 R32, RZ, RZ, R54 ;  /* 0x000000ffff207224 */ /* 0x002fc400078e0036 */
[----:B------:R-:W-:Y:S02]  /*2820*/  IMAD.MOV.U32 R33, RZ, RZ, R119 ;  /* 0x000000ffff217224 */ /* 0x000fe400078e0077 */
[----:B0-----:R-:W-:Y:S02]  /*2830*/  IMAD.MOV.U32 R34, RZ, RZ, R50 ;  /* 0x000000ffff227224 */ /* 0x001fe400078e0032 */
[----:B------:R-:W-:Y:S01]  /*2840*/  IMAD.MOV.U32 R35, RZ, RZ, R51 ;  /* 0x000000ffff237224 */ /* 0x000fe200078e0033 */
[----:B------:R-:W-:Y:S01]  /*2850*/  PRMT R118, RZ, 0x7610, R118 ;  /* 0x00007610ff767816 */ /* 0x000fe20000000076 */
[----:B------:R-:W-:Y:S01]  /*2860*/  IMAD.WIDE R38, R18, 0x2, R32 ;  /* 0x0000000212267825 */ /* 0x000fe200078e0220 */
[----:B------:R-:W-:-:S03]  /*2870*/  PRMT R127, RZ, 0x7610, R127 ;  /* 0x00007610ff7f7816 */ /* 0x000fc6000000007f */
[----:B------:R-:W-:Y:S01]  /*2880*/  IMAD.WIDE R40, R18, 0x2, R34 ;  /* 0x0000000212287825 */ /* 0x000fe200078e0222 */
[----:B------:R-:W-:-:S03]  /*2890*/  PRMT R58, RZ, 0x7610, R58 ;  /* 0x00007610ff3a7816 */ /* 0x000fc6000000003a */
[----:B------:R-:W-:Y:S02]  /*28a0*/  IMAD.MOV.U32 R42, RZ, RZ, R46 ;  /* 0x000000ffff2a7224 */ /* 0x000fe400078e002e */
[----:B------:R-:W-:Y:S01]  /*28b0*/  IMAD.MOV.U32 R43, RZ, RZ, R47 ;  /* 0x000000ffff2b7224 */ /* 0x000fe200078e002f */
[----:B------:R-:W-:Y:S01]  /*28c0*/  PRMT R123, RZ, 0x7610, R123 ;  /* 0x00007610ff7b7816 */ /* 0x000fe2000000007b */
[----:B------:R0:W5:Y:S01]  /*28d0*/  @!P2 LDG.E.U16 R118, desc[UR6][R40.64] ;  /* 0x000000062876a981 */ /* 0x000162000c1e1500 */
[----:B------:R-:W-:-:S03]  /*28e0*/  IMAD.WIDE R44, R18, 0x2, R64 ;  /* 0x00000002122c7825 */ /* 0x000fc600078e0240 */
[----:B------:R1:W5:Y:S01]  /*28f0*/  @!P2 LDG.E.U16 R127, desc[UR6][R38.64] ;  /* 0x00000006267fa981 */ /* 0x000362000c1e1500 */
[----:B------:R-:W-:Y:S01]  /*2900*/  IMAD.MOV.U32 R36, RZ, RZ, R116 ;  /* 0x000000ffff247224 */ /* 0x000fe200078e0074 */
[----:B------:R-:W-:Y:S01]  /*2910*/  PRMT R56, RZ, 0x7610, R56 ;  /* 0x00007610ff387816 */ /* 0x000fe20000000038 */
[----:B------:R-:W-:Y:S02]  /*2920*/  IMAD.MOV.U32 R37, RZ, RZ, R117 ;  /* 0x000000ffff257224 */ /* 0x000fe400078e0075 */
[----:B0-----:R-:W-:Y:S01]  /*2930*/  IMAD.MOV.U32 R40, RZ, RZ, R48 ;  /* 0x000000ffff287224 */ /* 0x001fe200078e0030 */
[----:B------:R-:W-:Y:S01]  /*2940*/  PRMT R119, RZ, 0x7610, R119 ;  /* 0x00007610ff777816 */ /* 0x000fe20000000077 */
[----:B------:R-:W-:Y:S01]  /*2950*/  IMAD.MOV.U32 R41, RZ, RZ, R49 ;  /* 0x000000ffff297224 */ /* 0x000fe200078e0031 */
[----:B------:R0:W5:Y:S01]  /*2960*/  @!P2 LDG.E.U16 R58, desc[UR6][R44.64] ;  /* 0x000000062c3aa981 */ /* 0x000162000c1e1500 */
[----:B-1----:R-:W-:Y:S02]  /*2970*/  IMAD.MOV.U32 R38, RZ, RZ, R52 ;  /* 0x000000ffff267224 */ /* 0x002fe400078e0034 */
[----:B------:R-:W-:-:S02]  /*2980*/  IMAD.MOV.U32 R39, RZ, RZ, R53 ;  /* 0x000000ffff277224 */ /* 0x000fc400078e0035 */
[----:B------:R-:W-:Y:S01]  /*2990*/  IMAD.WIDE R46, R18, 0x2, R42 ;  /* 0x00000002122e7825 */ /* 0x000fe200078e022a */
[----:B------:R-:W-:-:S03]  /*29a0*/  PRMT R117, RZ, 0x7610, R117 ;  /* 0x00007610ff757816 */ /* 0x000fc60000000075 */
[C---:B------:R-:W-:Y:S01]  /*29b0*/  IMAD.WIDE R48, R18.reuse, 0x2, R40 ;  /* 0x0000000212307825 */ /* 0x040fe200078e0228 */
[----:B------:R-:W-:Y:S01]  /*29c0*/  PRMT R116, RZ, 0x7610, R116 ;  /* 0x00007610ff747816 */ /* 0x000fe20000000074 */
[----:B------:R1:W5:Y:S02]  /*29d0*/  @!P2 LDG.E.U16 R123, desc[UR6][R46.64] ;  /* 0x000000062e7ba981 */ /* 0x000364000c1e1500 */
[C---:B------:R-:W-:Y:S01]  /*29e0*/  IMAD.WIDE R50, R18.reuse, 0x2, R38 ;  /* 0x0000000212327825 */ /* 0x040fe200078e0226 */
[----:B------:R-:W-:Y:S01]  /*29f0*/  PRMT R125, RZ, 0x7610, R125 ;  /* 0x00007610ff7d7816 */ /* 0x000fe2000000007d */
[----:B------:R1:W5:Y:S02]  /*2a00*/  @!P2 LDG.E.U16 R56, desc[UR6][R48.64] ;  /* 0x000000063038a981 */ /* 0x000364000c1e1500 */
[C---:B------:R-:W-:Y:S01]  /*2a10*/  IMAD.WIDE R52, R18.reuse, 0x2, R36 ;  /* 0x0000000212347825 */ /* 0x040fe200078e0224 */
[----:B------:R-:W-:Y:S01]  /*2a20*/  PRMT R54, RZ, 0x7610, R54 ;  /* 0x00007610ff367816 */ /* 0x000fe20000000036 */
[----:B------:R1:W5:Y:S01]  /*2a30*/  @!P2 LDG.E.U16 R119, desc[UR6][R50.64] ;  /* 0x000000063277a981 */ /* 0x000362000c1e1500 */
[----:B------:R-:W-:Y:S01]  /*2a40*/  PRMT R121, RZ, 0x7610, R121 ;  /* 0x00007610ff797816 */ /* 0x000fe20000000079 */
[C---:B0-----:R-:W-:Y:S01]  /*2a50*/  IMAD.WIDE R44, R18.reuse, 0x2, R72 ;  /* 0x00000002122c7825 */ /* 0x041fe200078e0248 */
[----:B------:R-:W-:Y:S01]  /*2a60*/  PRMT R142, RZ, 0x7610, R142 ;  /* 0x00007610ff8e7816 */ /* 0x000fe2000000008e */
[----:B------:R0:W5:Y:S02]  /*2a70*/  @!P2 LDG.E.U16 R117, desc[UR6][R52.64] ;  /* 0x000000063475a981 */ /* 0x000164000c1e1500 */
[C---:B-1----:R-:W-:Y:S01]  /*2a80*/  IMAD.WIDE R46, R18.reuse, 0x2, R70 ;  /* 0x00000002122e7825 */ /* 0x042fe200078e0246 */
[----:B------:R-:W-:Y:S01]  /*2a90*/  PRMT R144, RZ, 0x7610, R144 ;  /* 0x00007610ff907816 */ /* 0x000fe20000000090 */
[----:B------:R1:W5:Y:S02]  /*2aa0*/  @!P2 LDG.E.U16 R116, desc[UR6][R44.64] ;  /* 0x000000062c74a981 */ /* 0x000364000c1e1500 */
[C---:B------:R-:W-:Y:S01]  /*2ab0*/  IMAD.WIDE R48, R18.reuse, 0x2, R68 ;  /* 0x0000000212307825 */ /* 0x040fe200078e0244 */
[----:B------:R-:W-:Y:S01]  /*2ac0*/  PRMT R146, RZ, 0x7610, R146 ;  /* 0x00007610ff927816 */ /* 0x000fe20000000092 */
[----:B------:R1:W5:Y:S02]  /*2ad0*/  @!P2 LDG.E.U16 R125, desc[UR6][R46.64] ;  /* 0x000000062e7da981 */ /* 0x000364000c1e1500 */
[C---:B------:R-:W-:Y:S01]  /*2ae0*/  IMAD.WIDE R50, R18.reuse, 0x2, R66 ;  /* 0x0000000212327825 */ /* 0x040fe200078e0242 */
[----:B------:R-:W-:Y:S01]  /*2af0*/  PRMT R140, RZ, 0x7610, R140 ;  /* 0x00007610ff8c7816 */ /* 0x000fe2000000008c */
[----:B------:R1:W5:Y:S02]  /*2b00*/  @!P2 LDG.E.U16 R54, desc[UR6][R48.64] ;  /* 0x000000063036a981 */ /* 0x000364000c1e1500 */
[C---:B0-----:R-:W-:Y:S01]  /*2b10*/  IMAD.WIDE R52, R18.reuse, 0x2, R108 ;  /* 0x0000000212347825 */ /* 0x041fe200078e026c */
[----:B------:R-:W-:Y:S01]  /*2b20*/  PRMT R148, RZ, 0x7610, R148 ;  /* 0x00007610ff947816 */ /* 0x000fe20000000094 */
[----:B------:R0:W5:Y:S02]  /*2b30*/  @!P2 LDG.E.U16 R121, desc[UR6][R50.64] ;  /* 0x000000063279a981 */ /* 0x000164000c1e1500 */
[----:B-1----:R-:W-:-:S02]  /*2b40*/  IMAD.WIDE R44, R18, 0x2, R110 ;  /* 0x00000002122c7825 */ /* 0x002fc400078e026e */
[----:B------:R-:W5:Y:S02]  /*2b50*/  @!P2 LDG.E.U16 R142, desc[UR6][R52.64] ;  /* 0x00000006348ea981 */ /* 0x000f64000c1e1500 */
[C---:B------:R-:W-:Y:S02]  /*2b60*/  IMAD.WIDE R46, R18.reuse, 0x2, R112 ;  /* 0x00000002122e7825 */ /* 0x040fe400078e0270 */
[----:B------:R-:W5:Y:S02]  /*2b70*/  @!P2 LDG.E.U16 R144, desc[UR6][R44.64] ;  /* 0x000000062c90a981 */ /* 0x000f64000c1e1500 */
[C---:B------:R-:W-:Y:S02]  /*2b80*/  IMAD.WIDE R48, R18.reuse, 0x2, R74 ;  /* 0x0000000212307825 */ /* 0x040fe400078e024a */
[----:B------:R-:W5:Y:S02]  /*2b90*/  @!P2 LDG.E.U16 R146, desc[UR6][R46.64] ;  /* 0x000000062e92a981 */ /* 0x000f64000c1e1500 */
[----:B0-----:R-:W-:-:S02]  /*2ba0*/  IMAD.WIDE R50, R18, 0x2, R114 ;  /* 0x0000000212327825 */ /* 0x001fc400078e0272 */
[----:B------:R-:W5:Y:S04]  /*2bb0*/  @!P2 LDG.E.U16 R140, desc[UR6][R48.64] ;  /* 0x00000006308ca981 */ /* 0x000f68000c1e1500 */
[----:B------:R-:W5:Y:S04]  /*2bc0*/  @!P2 LDG.E.U16 R148, desc[UR6][R50.64] ;  /* 0x000000063294a981 */ /* 0x000f68000c1e1500 */
[----:B--2---:R-:W-:Y:S04]  /*2bd0*/  STS.U16 [R8+UR4], R57 ;  /* 0x0000003908007988 */ /* 0x004fe80008000404 */
[----:B----4-:R-:W-:Y:S04]  /*2be0*/  STS.U16 [R8+UR4+0x200], R59 ;  /* 0x0002003b08007988 */ /* 0x010fe80008000404 */
[----:B---3--:R-:W-:Y:S04]  /*2bf0*/  STS.U16 [R8+UR4+0x400], R55 ;  /* 0x0004003708007988 */ /* 0x008fe80008000404 */
[----:B-----5:R-:W-:Y:S04]  /*2c00*/  STS.U16 [R8+UR4+0x800], R136 ;  /* 0x0008008808007988 */ /* 0x020fe80008000404 */
[----:B------:R-:W-:Y:S04]  /*2c10*/  STS.U16 [R8+UR4+0x600], R138 ;  /* 0x0006008a08007988 */ /* 0x000fe80008000404 */
        /* <DEDUP_REMOVED lines=42> */
[----:B------:R-:W-:Y:S01]  /*2ec0*/  STS.U16 [R23+UR4+0x2f00], R148 ;  /* 0x002f009417007988 */ /* 0x000fe20008000404 */
[----:B------:R-:W-:Y:S06]  /*2ed0*/  BAR.SYNC.DEFER_BLOCKING 0x0 ;  /* 0x0000000000007b1d */ /* 0x000fec0000010000 */
[----:B------:R-:W-:Y:S04]  /*2ee0*/  LDSM.16.MT88.4 R44, [R11] ;  /* 0x000000000b2c783b */ /* 0x000fe80000004200 */
[----:B------:R-:W0:Y:S04]  /*2ef0*/  LDSM.16.M88.4 R52, [R10+UR4+0x2000] ;  /* 0x002000040a34783b */ /* 0x000e280008000200 */
[----:B------:R-:W1:Y:S04]  /*2f00*/  LDSM.16.MT88.4 R56, [R11+0x400] ;  /* 0x000400000b38783b */ /* 0x000e680000004200 */
[----:B------:R-:W-:Y:S01]  /*2f10*/  LDSM.16.M88.4 R48, [R25+UR4+0x2000] ;  /* 0x002000041930783b */ /* 0x000fe20008000200 */
[----:B0-----:R-:W-:Y:S03]  /*2f20*/  HMMA.16816.F32.BF16 R60, R44, R52, R60 ;  /* 0x000000342c3c723c */ /* 0x001fe6000004183c */
[----:B------:R-:W0:-:S15]  /*2f30*/  LDSM.16.MT88.4 R44, [R11+0x800] ;  /* 0x000800000b2c783b */ /* 0x000e1e0000004200 */
[----:B------:R-:W-:-:S06]  /*2f40*/  NOP ;  /* 0x0000000000007918 */ /* 0x000fcc0000000000 */
[----:B-1----:R-:W-:Y:S01]  /*2f50*/  HMMA.16816.F32.BF16 R60, R56, R54, R60 ;  /* 0x00000036383c723c */ /* 0x002fe2000004183c */
[----:B------:R-:W1:Y:S04]  /*2f60*/  LDSM.16.MT88.4 R52, [R11+0xc00] ;  /* 0x000c00000b34783b */ /* 0x000e680000004200 */
[----:B------:R-:W-:-:S15]  /*2f70*/  LDSM.16.M88.4 R56, [R10+UR4+0x2080] ;  /* 0x002080040a38783b */ /* 0x000fde0008000200 */
[----:B------:R-:W-:-:S04]  /*2f80*/  NOP ;  /* 0x0000000000007918 */ /* 0x000fc80000000000 */
[----:B0-----:R-:W-:Y:S01]  /*2f90*/  HMMA.16816.F32.BF16 R60, R44, R48, R60 ;  /* 0x000000302c3c723c */ /* 0x001fe2000004183c */
[----:B------:R-:W0:-:S15]  /*2fa0*/  LDSM.16.MT88.4 R44, [R11+0x1000] ;  /* 0x001000000b2c783b */ /* 0x000e1e0000004200 */
[----:B------:R-:W-:-:S08]  /*2fb0*/  NOP ;  /* 0x0000000000007918 */ /* 0x000fd00000000000 */
        /* <DEDUP_REMOVED lines=8> */
[----:B------:R-:W1:Y:S01]  /*3040*/  LDSM.16.MT88.4 R48, [R11+0x1c00] ;  /* 0x001c00000b30783b */ /* 0x000e620000004200 */
[----:B------:R-:W-:-:S05]  /*3050*/  VIADD R0, R0, 0xffffffff ;  /* 0xffffffff00007836 */ /* 0x000fca0000000000 */
[----:B------:R-:W-:-:S15]  /*3060*/  ISETP.NE.U32.AND P0, PT, R0, RZ, PT ;  /* 0x000000ff0000720c */ /* 0x000fde0003f05070 */
[----:B------:R-:W-:-:S02]  /*3070*/  NOP ;  /* 0x0000000000007918 */ /* 0x000fc40000000000 */
[----:B0-----:R-:W-:Y:S01]  /*3080*/  HMMA.16816.F32.BF16 R44, R52, R60, R44 ;  /* 0x0000003c342c723c */ /* 0x001fe2000004182c */
[----:B------:R-:W-:Y:S01]  /*3090*/  IMAD.WIDE R40, R19, 0x2, R40 ;  /* 0x0000000213287825 */ /* 0x000fe200078e0228 */
[----:B------:R-:W-:-:S03]  /*30a0*/  UIADD3 UR5, UR5, -0x80, URZ ;  /* 0xffffff8005057890 */ /* 0x000fc6000fffe03f */
[----:B------:R-:W-:-:S04]  /*30b0*/  IMAD.WIDE R42, R19, 0x2, R42 ;  /* 0x00000002132a7825 */ /* 0x000fc800078e022a */
[----:B------:R-:W-:-:S04]  /*30c0*/  IMAD.WIDE R54, R19, 0x2, R32 ;  /* 0x0000000213367825 */ /* 0x000fc800078e0220 */
[----:B------:R-:W-:-:S04]  /*30d0*/  IMAD.WIDE R114, R19, 0x2, R114 ;  /* 0x0000000213727825 */ /* 0x000fc800078e0272 */
[----:B------:R-:W-:-:S04]  /*30e0*/  IMAD.WIDE R112, R19, 0x2, R112 ;  /* 0x0000000213707825 */ /* 0x000fc800078e0270 */
[----:B------:R-:W-:-:S03]  /*30f0*/  IMAD.WIDE R110, R19, 0x2, R110 ;  /* 0x00000002136e7825 */ /* 0x000fc600078e026e */
[----:B-1----:R-:W-:Y:S01]  /*3100*/  HMMA.16816.F32.BF16 R60, R48, R62, R44 ;  /* 0x0000003e303c723c */ /* 0x002fe2000004182c */
[----:B------:R-:W-:-:S04]  /*3110*/  IMAD.WIDE R108, R19, 0x2, R108 ;  /* 0x00000002136c7825 */ /* 0x000fc800078e026c */
        /* <DEDUP_REMOVED lines=8> */
[----:B------:R-:W-:Y:S02]  /*31a0*/  IMAD.MOV.U32 R48, RZ, RZ, R40 ;  /* 0x000000ffff307224 */ /* 0x000fe400078e0028 */
[----:B------:R-:W-:Y:S02]  /*31b0*/  IMAD.MOV.U32 R49, RZ, RZ, R41 ;  /* 0x000000ffff317224 */ /* 0x000fe400078e0029 */
[----:B------:R-:W-:Y:S02]  /*31c0*/  IMAD.MOV.U32 R46, RZ, RZ, R42 ;  /* 0x000000ffff2e7224 */ /* 0x000fe400078e002a */
[----:B------:R-:W-:Y:S02]  /*31d0*/  IMAD.MOV.U32 R47, RZ, RZ, R43 ;  /* 0x000000ffff2f7224 */ /* 0x000fe400078e002b */
[----:B------:R-:W-:-:S04]  /*31e0*/  IMAD.WIDE R50, R19, 0x2, R34 ;  /* 0x0000000213327825 */ /* 0x000fc800078e0222 */
[----:B------:R-:W-:-:S04]  /*31f0*/  IMAD.WIDE R106, R105, 0x2, R106 ;  /* 0x00000002696a7825 */ /* 0x000fc800078e026a */
[----:B------:R-:W-:Y:S01]  /*3200*/  IMAD.MOV.U32 R119, RZ, RZ, R55 ;  /* 0x000000ffff777224 */ /* 0x000fe200078e0037 */
[----:B------:R-:W-:Y:S06]  /*3210*/  @P0 BRA `(.L_x_1) ;  /* 0xffffffec00080947 */ /* 0x000fec000383ffff */
[----:B------:R-:W-:Y:S02]  /*3220*/  F2FP.BF16.F32.PACK_AB R60, R61, R60 ;  /* 0x0000003c3d3c723e */ /* 0x000fe400000010ff */
[----:B------:R-:W-:-:S07]  /*3230*/  F2FP.BF16.F32.PACK_AB R62, R63, R62 ;  /* 0x0000003e3f3e723e */ /* 0x000fce00000010ff */
.L_x_0:
[----:B------:R-:W0:Y:S01]  /*3240*/  S2R R8, SR_TID.X ;  /* 0x0000000000087919 */ /* 0x000e220000002100 */
[C---:B------:R-:W-:Y:S01]  /*3250*/  LOP3.LUT R11, R6.reuse, 0x60, RZ, 0xc0, !PT ;  /* 0x00000060060b7812 */ /* 0x040fe200078ec0ff */
[----:B------:R-:W-:Y:S01]  /*3260*/  ULDC.64 UR10, c[0x0][0x228] ;  /* 0x00008a00000a7ab9 */ /* 0x000fe20000000a00 */
[----:B------:R-:W-:Y:S01]  /*3270*/  BAR.SYNC.DEFER_BLOCKING 0x0 ;  /* 0x0000000000007b1d */ /* 0x000fe20000010000 */
[----:B------:R-:W-:Y:S02]  /*3280*/  ISETP.NE.U32.AND P0, PT, R5, RZ, PT ;  /* 0x000000ff0500720c */ /* 0x000fe40003f05070 */
[----:B------:R-:W-:Y:S02]  /*3290*/  LOP3.LUT R11, R11, 0x1c, R2, 0xf8, !PT ;  /* 0x0000001c0b0b7812 */ /* 0x000fe400078ef802 */
[----:B------:R-:W-:Y:S01]  /*32a0*/  SEL R0, RZ, 0x240, !P0 ;  /* 0x00000240ff007807 */ /* 0x000fe20004000000 */
[----:B------:R-:W-:Y:S01]  /*32b0*/  ULDC UR5, c[0x0][0x244] ;  /* 0x0000910000057ab9 */ /* 0x000fe20000000800 */
[----:B------:R-:W-:Y:S01]  /*32c0*/  LOP3.LUT R6, R6, 0x300, RZ, 0xc0, !PT ;  /* 0x0000030006067812 */ /* 0x000fe200078ec0ff */
[----:B------:R-:W-:Y:S01]  /*32d0*/  ULDC.64 UR8, c[0x0][0x220] ;  /* 0x0000880000087ab9 */ /* 0x000fe20000000a00 */
[----:B------:R-:W-:-:S02]  /*32e0*/  LOP3.LUT R2, R2, 0x20, RZ, 0xc0, !PT ;  /* 0x0000002002027812 */ /* 0x000fc400078ec0ff */
[----:B------:R-:W-:Y:S02]  /*32f0*/  LOP3.LUT R11, R11, R0, RZ, 0x3c, !PT ;  /* 0x000000000b0b7212 */ /* 0x000fe400078e3cff */
[----:B------:R-:W-:Y:S02]  /*3300*/  SHF.R.U32.HI R0, RZ, 0x4, R2 ;  /* 0x00000004ff007819 */ /* 0x000fe40000011602 */
[----:B------:R-:W-:Y:S01]  /*3310*/  ISETP.GE.AND P0, PT, R3, UR10, PT ;  /* 0x0000000a03007c0c */ /* 0x000fe2000bf06270 */
[----:B------:R-:W-:Y:S01]  /*3320*/  IMAD R11, R2, 0x4, R11 ;  /* 0x00000004020b7824 */ /* 0x000fe200078e020b */
[----:B------:R-:W-:Y:S01]  /*3330*/  LOP3.LUT R2, R9, 0x4, R4, 0xfe, !PT ;  /* 0x0000000409027812 */ /* 0x000fe200078efe04 */
[----:B------:R-:W-:Y:S01]  /*3340*/  IMAD R3, R3, UR5, RZ ;  /* 0x0000000503037c24 */ /* 0x000fe2000f8e02ff */
[----:B------:R-:W-:Y:S02]  /*3350*/  ULDC UR5, c[0x0][0x248] ;  /* 0x0000920000057ab9 */ /* 0x000fe40000000800 */
[----:B------:R-:W-:Y:S01]  /*3360*/  ISETP.LT.AND P1, PT, R2, UR11, !P0 ;  /* 0x0000000b02007c0c */ /* 0x000fe2000c721270 */
[----:B------:R1:W-:Y:S01]  /*3370*/  STS [R11+UR4], R60 ;  /* 0x0000003c0b007988 */ /* 0x0003e20008000804 */
[----:B0-----:R-:W-:Y:S01]  /*3380*/  LOP3.LUT R5, R8, 0x1f, RZ, 0xc0, !PT ;  /* 0x0000001f08057812 */ /* 0x001fe200078ec0ff */
[----:B------:R-:W-:-:S04]  /*3390*/  IMAD R8, R2, UR5, RZ ;  /* 0x0000000502087c24 */ /* 0x000fc8000f8e02ff */
[----:B------:R-:W-:Y:S01]  /*33a0*/  IMAD R6, R5, 0x4, R6 ;  /* 0x0000000405067824 */ /* 0x000fe200078e0206 */
[----:B------:R-:W-:-:S04]  /*33b0*/  LOP3.LUT R5, R9, 0x8, R4, 0xfe, !PT ;  /* 0x0000000809057812 */ /* 0x000fc800078efe04 */
[----:B------:R-:W-:Y:S02]  /*33c0*/  LOP3.LUT R6, R0, R6, R7, 0xf6, !PT ;  /* 0x0000000600067212 */ /* 0x000fe400078ef607 */
[----:B------:R-:W-:Y:S02]  /*33d0*/  LOP3.LUT R7, R11, 0x20, RZ, 0x3c, !PT ;  /* 0x000000200b077812 */ /* 0x000fe400078e3cff */
[----:B------:R-:W-:Y:S02]  /*33e0*/  LOP3.LUT R10, R6, 0x40, RZ, 0x3c, !PT ;  /* 0x00000040060a7812 */ /* 0x000fe400078e3cff */
[C---:B------:R-:W-:Y:S01]  /*33f0*/  LOP3.LUT R0, R9.reuse, 0xc, R4, 0xfe, !PT ;  /* 0x0000000c09007812 */ /* 0x040fe200078efe04 */
[----:B------:R0:W-:Y:S01]  /*3400*/  STS [R7+UR4+0x100], R62 ;  /* 0x0001003e07007988 */ /* 0x0001e20008000804 */
[----:B------:R-:W-:Y:S01]  /*3410*/  LOP3.LUT R4, R9, R4, RZ, 0xfc, !PT ;  /* 0x0000000409047212 */ /* 0x000fe200078efcff */
[----:B------:R-:W-:Y:S01]  /*3420*/  IMAD R9, R5, UR5, RZ ;  /* 0x0000000505097c24 */ /* 0x000fe2000f8e02ff */
[----:B------:R-:W-:Y:S01]  /*3430*/  BAR.SYNC.DEFER_BLOCKING 0x0 ;  /* 0x0000000000007b1d */ /* 0x000fe20000010000 */
[----:B-1----:R-:W-:-:S02]  /*3440*/  LEA R11, P3, R3, UR8, 0x1 ;  /* 0x00000008030b7c11 */ /* 0x002fc4000f8608ff */
[C---:B------:R-:W-:Y:S02]  /*3450*/  ISETP.LT.AND P2, PT, R4.reuse, UR11, !P0 ;  /* 0x0000000b04007c0c */ /* 0x040fe4000c741270 */
[----:B------:R-:W-:Y:S01]  /*3460*/  LEA.HI.X.SX32 R12, R3, UR9, 0x1, P3 ;  /* 0x00000009030c7c11 */ /* 0x000fe200098f0eff */
[----:B0-----:R-:W-:Y:S01]  /*3470*/  IMAD R7, R4, UR5, RZ ;  /* 0x0000000504077c24 */ /* 0x001fe2000f8e02ff */
[----:B------:R-:W-:Y:S02]  /*3480*/  ISETP.LT.AND P3, PT, R5, UR11, !P0 ;  /* 0x0000000b05007c0c */ /* 0x000fe4000c761270 */
[C---:B------:R-:W-:Y:S01]  /*3490*/  ISETP.LT.AND P0, PT, R0.reuse, UR11, !P0 ;  /* 0x0000000b00007c0c */ /* 0x040fe2000c701270 */
[----:B------:R-:W-:Y:S01]  /*34a0*/  IMAD R0, R0, UR5, RZ ;  /* 0x0000000500007c24 */ /* 0x000fe2000f8e02ff */
[-C--:B------:R-:W-:Y:S02]  /*34b0*/  LEA R2, P5, R7, R11.reuse, 0x1 ;  /* 0x0000000b07027211 */ /* 0x080fe400078a08ff */
[----:B------:R-:W-:-:S02]  /*34c0*/  LEA R4, P6, R8, R11, 0x1 ;  /* 0x0000000b08047211 */ /* 0x000fc400078c08ff */
[-C--:B------:R-:W-:Y:S02]  /*34d0*/  LEA.HI.X.SX32 R3, R7, R12.reuse, 0x1, P5 ;  /* 0x0000000c07037211 */ /* 0x080fe400028f0eff */
[----:B------:R-:W-:Y:S01]  /*34e0*/  LEA.HI.X.SX32 R5, R8, R12, 0x1, P6 ;  /* 0x0000000c08057211 */ /* 0x000fe200030f0eff */
[----:B------:R-:W0:Y:S04]  /*34f0*/  LDS.U16 R13, [R6+UR4] ;  /* 0x00000004060d7984 */ /* 0x000e280008000400 */
[----:B------:R-:W1:Y:S04]  /*3500*/  LDS.U16 R17, [R10+UR4] ;  /* 0x000000040a117984 */ /* 0x000e680008000400 */
[----:B------:R2:W3:Y:S02]  /*3510*/  LDS.U16 R15, [R6+UR4+0x80] ;  /* 0x00008004060f7984 */ /* 0x0004e40008000400 */
[----:B--2---:R-:W-:-:S04]  /*3520*/  LEA R6, P4, R9, R11, 0x1 ;  /* 0x0000000b09067211 */ /* 0x004fc800078808ff */
[----:B------:R-:W-:Y:S01]  /*3530*/  LEA.HI.X.SX32 R7, R9, R12, 0x1, P4 ;  /* 0x0000000c09077211 */ /* 0x000fe200020f0eff */
[----:B0-----:R0:W-:Y:S04]  /*3540*/  @P2 STG.E.U16 desc[UR6][R2.64], R13 ;  /* 0x0000000d02002986 */ /* 0x0011e8000c101506 */
[----:B-1----:R0:W-:Y:S04]  /*3550*/  @P1 STG.E.U16 desc[UR6][R4.64], R17 ;  /* 0x0000001104001986 */ /* 0x0021e8000c101506 */
[----:B---3--:R0:W-:Y:S01]  /*3560*/  @P3 STG.E.U16 desc[UR6][R6.64], R15 ;  /* 0x0000000f06003986 */ /* 0x0081e2000c101506 */
[----:B------:R-:W-:Y:S05]  /*3570*/  @!P0 EXIT ;  /* 0x000000000000894d */ /* 0x000fea0003800000 */
[----:B0-----:R-:W0:Y:S01]  /*3580*/  LDS.U16 R5, [R10+UR4+0x80] ;  /* 0x000080040a057984 */ /* 0x001e220008000400 */
[----:B------:R-:W-:-:S04]  /*3590*/  LEA R2, P0, R0, R11, 0x1 ;  /* 0x0000000b00027211 */ /* 0x000fc800078008ff */
[----:B------:R-:W-:-:S05]  /*35a0*/  LEA.HI.X.SX32 R3, R0, R12, 0x1, P0 ;  /* 0x0000000c00037211 */ /* 0x000fca00000f0eff */
[----:B0-----:R-:W-:Y:S01]  /*35b0*/  STG.E.U16 desc[UR6][R2.64], R5 ;  /* 0x0000000502007986 */ /* 0x001fe2000c101506 */
[----:B------:R-:W-:Y:S05]  /*35c0*/  EXIT ;  /* 0x000000000000794d */ /* 0x000fea0003800000 */
.L_x_2:
[----:B------:R-:W-:-:S00]  /*35d0*/  BRA `(.L_x_2) ;  /* 0xfffffffc00fc7947 */ /* 0x000fc0000383ffff */
[----:B------:R-:W-:-:S00]  /*35e0*/  NOP ;  /* 0x0000000000007918 */ /* 0x000fc00000000000 */
        /* <DEDUP_REMOVED lines=9> */
.L_x_3:


//--------------------- .nv.shared.matmul_kernel  --------------------------
	.section	.nv.shared.matmul_kernel,"aw",@nobits
	.sectionflags	@""
	.align	16
	.zero		1024


//--------------------- .nv.shared.reserved.0     --------------------------
	.section	.nv.shared.reserved.0,"aw",@nobits
	.weak		__nv_reservedSMEM_offset_0_alias
	.size		__nv_reservedSMEM_offset_0_alias, 0, 0
	.other		__nv_reservedSMEM_offset_0_alias,@"STO_CUDA_RESERVED_SHARED STV_DEFAULT"
__nv_reservedSMEM_offset_0_alias:
	.zero		0


//--------------------- .nv.constant0.matmul_kernel --------------------------
	.section	.nv.constant0.matmul_kernel,"a",@progbits
	.sectionflags	@""
	.align	4
.nv.constant0.matmul_kernel:
	.zero		608


//--------------------- SYMBOLS --------------------------

	.type		.nv.reservedSmem.offset0,@object
	.size		.nv.reservedSmem.offset0,0x4
